	.target	sm_90a

	.elftype	@"ET_EXEC"


//--------------------- .note.nv.tkinfo           --------------------------
	.section	.note.nv.tkinfo,"",@"SHT_NOTE"
	.sectionflags	@"SHF_NOTE_NV_TKINFO"
	.tkinfo
        /*0018*/ 	.word	0x00000002
        /*0030*/ 	.string	""
        /*0030*/ 	.string	"ptxas"
        /*0030*/ 	.string	"Cuda compilation tools, release 13.0, V13.0.88"
        /*0030*/ 	.string	"Build cuda_13.0.r13.0/compiler.36424714_0"
        /*0030*/ 	.string	"-arch sm_90a -m 64 "



//--------------------- .note.nv.cuinfo           --------------------------
	.section	.note.nv.cuinfo,"",@"SHT_NOTE"
	.sectionflags	@"SHF_NOTE_NV_CUINFO"
        /*0018*/ 	.short	0x0002
        /*001a*/ 	.short	0x005a
        /*001c*/ 	.short	0x0082
	.zero		2


//--------------------- .nv.info                  --------------------------
	.section	.nv.info,"",@"SHT_CUDA_INFO"
	.align	4


	//----- nvinfo : EIATTR_REGCOUNT
	.align		4
        /*0000*/ 	.byte	0x04, 0x2f
        /*0002*/ 	.short	(.L_15 - .L_14)
	.align		4
.L_14:
        /*0004*/ 	.word	index@(_ZN7cutlass13device_kernelINS_4gemm6kernel13GemmUniversalIN4cute5tupleIJiiiiEEENS1_10collective13CollectiveMmaINS1_34MainloopSm90TmaGmmaWarpSpecializedILi5ENS5_IJNS4_1CILi2EEENSA_ILi1EEESC_EEENS1_35KernelTmaWarpSpecializedCooperativeEEENS5_IJNSA_ILi512EEENSA_ILi128EEENSA_ILi32EEEEEENS_6half_tENS5_IJlSC_lEEESK_SL_NS4_8TiledMMAINS4_8MMA_AtomIJNS4_4SM904GMMA26MMA_64x128x16_F32F16F16_SSILNSP_5MajorE0ELSR_0ELNSP_7ScaleInE1ELSS_1EEEEEENS4_6LayoutISD_NS5_IJSC_NSA_ILi0EEESW_EEEEENS5_IJNS4_10UnderscoreESZ_SZ_EEEEENS4_13SM90_TMA_LOADENS4_14ComposedLayoutINS4_7SwizzleILi2ELi4ELi3EEENS4_18smem_ptr_flag_bitsILi16EEENSV_INS5_IJNSA_ILi8EEESI_EEENS5_IJSI_SC_EEEEEEEvNS4_8identityENS4_23SM90_TMA_LOAD_MULTICASTES1C_vS1D_EENS_8epilogue10collective6detail29Sm90TmaWarpSpecializedAdapterINS1H_15DefaultEpilogueISK_SL_SL_NS1G_6thread17LinearCombinationISK_Li1EffLNS1L_9ScaleType4KindE0ELNS_15FloatRoundStyleE2ESK_EENS1_15EpilogueDefaultEEEEEvvEEEEvNT_6ParamsE)
        /*0008*/ 	.word	0x000000a8


	//----- nvinfo : EIATTR_FRAME_SIZE
	.align		4
.L_15:
        /*000c*/ 	.byte	0x04, 0x11
        /*000e*/ 	.short	(.L_17 - .L_16)
	.align		4
.L_16:
        /*0010*/ 	.word	index@(_ZN7cutlass13device_kernelINS_4gemm6kernel13GemmUniversalIN4cute5tupleIJiiiiEEENS1_10collective13CollectiveMmaINS1_34MainloopSm90TmaGmmaWarpSpecializedILi5ENS5_IJNS4_1CILi2EEENSA_ILi1EEESC_EEENS1_35KernelTmaWarpSpecializedCooperativeEEENS5_IJNSA_ILi512EEENSA_ILi128EEENSA_ILi32EEEEEENS_6half_tENS5_IJlSC_lEEESK_SL_NS4_8TiledMMAINS4_8MMA_AtomIJNS4_4SM904GMMA26MMA_64x128x16_F32F16F16_SSILNSP_5MajorE0ELSR_0ELNSP_7ScaleInE1ELSS_1EEEEEENS4_6LayoutISD_NS5_IJSC_NSA_ILi0EEESW_EEEEENS5_IJNS4_10UnderscoreESZ_SZ_EEEEENS4_13SM90_TMA_LOADENS4_14ComposedLayoutINS4_7SwizzleILi2ELi4ELi3EEENS4_18smem_ptr_flag_bitsILi16EEENSV_INS5_IJNSA_ILi8EEESI_EEENS5_IJSI_SC_EEEEEEEvNS4_8identityENS4_23SM90_TMA_LOAD_MULTICASTES1C_vS1D_EENS_8epilogue10collective6detail29Sm90TmaWarpSpecializedAdapterINS1H_15DefaultEpilogueISK_SL_SL_NS1G_6thread17LinearCombinationISK_Li1EffLNS1L_9ScaleType4KindE0ELNS_15FloatRoundStyleE2ESK_EENS1_15EpilogueDefaultEEEEEvvEEEEvNT_6ParamsE)
        /*0014*/ 	.word	0x000002c0


	//----- nvinfo : EIATTR_MIN_STACK_SIZE
	.align		4
.L_17:
        /*0018*/ 	.byte	0x04, 0x12
        /*001a*/ 	.short	(.L_19 - .L_18)
	.align		4
.L_18:
        /*001c*/ 	.word	index@(_ZN7cutlass13device_kernelINS_4gemm6kernel13GemmUniversalIN4cute5tupleIJiiiiEEENS1_10collective13CollectiveMmaINS1_34MainloopSm90TmaGmmaWarpSpecializedILi5ENS5_IJNS4_1CILi2EEENSA_ILi1EEESC_EEENS1_35KernelTmaWarpSpecializedCooperativeEEENS5_IJNSA_ILi512EEENSA_ILi128EEENSA_ILi32EEEEEENS_6half_tENS5_IJlSC_lEEESK_SL_NS4_8TiledMMAINS4_8MMA_AtomIJNS4_4SM904GMMA26MMA_64x128x16_F32F16F16_SSILNSP_5MajorE0ELSR_0ELNSP_7ScaleInE1ELSS_1EEEEEENS4_6LayoutISD_NS5_IJSC_NSA_ILi0EEESW_EEEEENS5_IJNS4_10UnderscoreESZ_SZ_EEEEENS4_13SM90_TMA_LOADENS4_14ComposedLayoutINS4_7SwizzleILi2ELi4ELi3EEENS4_18smem_ptr_flag_bitsILi16EEENSV_INS5_IJNSA_ILi8EEESI_EEENS5_IJSI_SC_EEEEEEEvNS4_8identityENS4_23SM90_TMA_LOAD_MULTICASTES1C_vS1D_EENS_8epilogue10collective6detail29Sm90TmaWarpSpecializedAdapterINS1H_15DefaultEpilogueISK_SL_SL_NS1G_6thread17LinearCombinationISK_Li1EffLNS1L_9ScaleType4KindE0ELNS_15FloatRoundStyleE2ESK_EENS1_15EpilogueDefaultEEEEEvvEEEEvNT_6ParamsE)
        /*0020*/ 	.word	0x000002c0
.L_19:


//--------------------- .nv.compat                --------------------------
	.section	.nv.compat,"",@"SHT_CUDA_COMPAT_INFO"
	.align	4
        /*0000*/ 	.byte	0x02, 0x09, 0x01, 0x00, 0x02, 0x02, 0x04, 0x00, 0x02, 0x05, 0x05, 0x00, 0x03, 0x07, 0x01, 0x01
        /*0010*/ 	.byte	0x02, 0x03, 0x01, 0x00, 0x02, 0x06, 0x01, 0x00, 0x04, 0x0b, 0x08, 0x00, 0x00, 0x00, 0x00, 0x00
        /*0020*/ 	.byte	0x00, 0x00, 0x00, 0x00


//--------------------- .nv.info._ZN7cutlass13device_kernelINS_4gemm6kernel13GemmUniversalIN4cute5tupleIJiiiiEEENS1_10collective13CollectiveMmaINS1_34MainloopSm90TmaGmmaWarpSpecializedILi5ENS5_IJNS4_1CILi2EEENSA_ILi1EEESC_EEENS1_35KernelTmaWarpSpecializedCooperativeEEENS5_IJNSA_ILi512EEENSA_ILi128EEENSA_ILi32EEEEEENS_6half_tENS5_IJlSC_lEEESK_SL_NS4_8TiledMMAINS4_8MMA_AtomIJNS4_4SM904GMMA26MMA_64x128x16_F32F16F16_SSILNSP_5MajorE0ELSR_0ELNSP_7ScaleInE1ELSS_1EEEEEENS4_6LayoutISD_NS5_IJSC_NSA_ILi0EEESW_EEEEENS5_IJNS4_10UnderscoreESZ_SZ_EEEEENS4_13SM90_TMA_LOADENS4_14ComposedLayoutINS4_7SwizzleILi2ELi4ELi3EEENS4_18smem_ptr_flag_bitsILi16EEENSV_INS5_IJNSA_ILi8EEESI_EEENS5_IJSI_SC_EEEEEEEvNS4_8identityENS4_23SM90_TMA_LOAD_MULTICASTES1C_vS1D_EENS_8epilogue10collective6detail29Sm90TmaWarpSpecializedAdapterINS1H_15DefaultEpilogueISK_SL_SL_NS1G_6thread17LinearCombinationISK_Li1EffLNS1L_9ScaleType4KindE0ELNS_15FloatRoundStyleE2ESK_EENS1_15EpilogueDefaultEEEEEvvEEEEvNT_6ParamsE --------------------------
	.section	.nv.info._ZN7cutlass13device_kernelINS_4gemm6kernel13GemmUniversalIN4cute5tupleIJiiiiEEENS1_10collective13CollectiveMmaINS1_34MainloopSm90TmaGmmaWarpSpecializedILi5ENS5_IJNS4_1CILi2EEENSA_ILi1EEESC_EEENS1_35KernelTmaWarpSpecializedCooperativeEEENS5_IJNSA_ILi512EEENSA_ILi128EEENSA_ILi32EEEEEENS_6half_tENS5_IJlSC_lEEESK_SL_NS4_8TiledMMAINS4_8MMA_AtomIJNS4_4SM904GMMA26MMA_64x128x16_F32F16F16_SSILNSP_5MajorE0ELSR_0ELNSP_7ScaleInE1ELSS_1EEEEEENS4_6LayoutISD_NS5_IJSC_NSA_ILi0EEESW_EEEEENS5_IJNS4_10UnderscoreESZ_SZ_EEEEENS4_13SM90_TMA_LOADENS4_14ComposedLayoutINS4_7SwizzleILi2ELi4ELi3EEENS4_18smem_ptr_flag_bitsILi16EEENSV_INS5_IJNSA_ILi8EEESI_EEENS5_IJSI_SC_EEEEEEEvNS4_8identityENS4_23SM90_TMA_LOAD_MULTICASTES1C_vS1D_EENS_8epilogue10collective6detail29Sm90TmaWarpSpecializedAdapterINS1H_15DefaultEpilogueISK_SL_SL_NS1G_6thread17LinearCombinationISK_Li1EffLNS1L_9ScaleType4KindE0ELNS_15FloatRoundStyleE2ESK_EENS1_15EpilogueDefaultEEEEEvvEEEEvNT_6ParamsE,"",@"SHT_CUDA_INFO"
	.sectionflags	@""
	.align	4


	//----- nvinfo : EIATTR_CUDA_API_VERSION
	.align		4
        /*0000*/ 	.byte	0x04, 0x37
        /*0002*/ 	.short	(.L_21 - .L_20)
.L_20:
        /*0004*/ 	.word	0x00000082


	//----- nvinfo : EIATTR_KPARAM_INFO
	.align		4
.L_21:
        /*0008*/ 	.byte	0x04, 0x17
        /*000a*/ 	.short	(.L_23 - .L_22)
.L_22:
        /*000c*/ 	.word	0x00000000
        /*0010*/ 	.short	0x0000
        /*0012*/ 	.short	0x0070
        /*0014*/ 	.byte	0x00, 0xf0, 0x01, 0x10


	//----- nvinfo : EIATTR_SPARSE_MMA_MASK
	.align		4
.L_23:
        /*0018*/ 	.byte	0x03, 0x50
        /*001a*/ 	.short	0x0000


	//----- nvinfo : EIATTR_MAXREG_COUNT
	.align		4
        /*001c*/ 	.byte	0x03, 0x1b
        /*001e*/ 	.short	0x00a8


	//----- nvinfo : EIATTR_NUM_BARRIERS
	.align		4
        /*0020*/ 	.byte	0x02, 0x4c
        /*0022*/ 	.byte	0x01
	.zero		1


	//----- nvinfo : EIATTR_EXTERNS
	.align		4
        /*0024*/ 	.byte	0x04, 0x0f
        /*0026*/ 	.short	(.L_25 - .L_24)


	//   ....[0]....
	.align		4
.L_24:
        /*0028*/ 	.word	index@(__assertfail)


	//----- nvinfo : EIATTR_ANNOTATIONS
	.align		4
.L_25:
        /*002c*/ 	.byte	0x04, 0x55
        /*002e*/ 	.short	(.L_27 - .L_26)


	//   ....[0]....
.L_26:
        /*0030*/ 	.word	0x00000001
        /*0034*/ 	.byte	0x60, 0x07, 0x00, 0x00, 0x01, 0x00, 0x00, 0x00, 0x30, 0x0a, 0x00, 0x00, 0x01, 0x00, 0x00, 0x00
        /* <DEDUP_REMOVED lines=221> */
        /*0e14*/ 	.byte	0xc0, 0x5e, 0x01, 0x00, 0x01, 0x00, 0x00, 0x00, 0xe0, 0x5e, 0x01, 0x00


	//----- nvinfo : EIATTR_MERCURY_ISA_VERSION
	.align		4
.L_27:
        /*0e20*/ 	.byte	0x03, 0x5f
        /*0e22*/ 	.short	0x0101


	//----- nvinfo : EIATTR_INT_WARP_WIDE_INSTR_OFFSETS
	.align		4
        /*0e24*/ 	.byte	0x04, 0x31
        /*0e26*/ 	.short	(.L_29 - .L_28)


	//   ....[0]....
.L_28:
        /*0e28*/ 	.word	0x000005a0


	//   ....[1]....
        /*0e2c*/ 	.word	0x000005b0


	//   ....[2]....
        /*0e30*/ 	.word	0x00000730


	//----- nvinfo : EIATTR_COOP_GROUP_MASK_REGIDS
	.align		4
.L_29:
        /*0e34*/ 	.byte	0x04, 0x29
        /*0e36*/ 	.short	(.L_31 - .L_30)


	//   ....[0]....
.L_30:
        /*0e38*/ 	.word	0xffffffff


	//   ....[1]....
        /*0e3c*/ 	.word	0xffffffff


	//   ....[2]....
        /*0e40*/ 	.word	0xffffffff


	//   ....[3]....
        /*0e44*/ 	.word	0xffffffff


	//   ....[4]....
        /*0e48*/ 	.word	0xffffffff


	//   ....[5]....
        /*0e4c*/ 	.word	0xffffffff


	//----- nvinfo : EIATTR_COOP_GROUP_INSTR_OFFSETS
	.align		4
.L_31:
        /*0e50*/ 	.byte	0x04, 0x28
        /*0e52*/ 	.short	(.L_33 - .L_32)


	//   ....[0]....
.L_32:
        /*0e54*/ 	.word	0x00000070


	//   ....[1]....
        /*0e58*/ 	.word	0x00000080


	//   ....[2]....
        /*0e5c*/ 	.word	0x000001a0


	//   ....[3]....
        /*0e60*/ 	.word	0x000003f0


	//   ....[4]....
        /*0e64*/ 	.word	0x00000870


	//   ....[5]....
        /*0e68*/ 	.word	0x00001440


	//----- nvinfo : EIATTR_REG_RECONFIG
	.align		4
.L_33:
        /*0e6c*/ 	.byte	0x01, 0x54
	.zero		2


	//----- nvinfo : EIATTR_SYSCALL_OFFSETS
	.align		4
        /*0e70*/ 	.byte	0x04, 0x46
        /*0e72*/ 	.short	(.L_35 - .L_34)


	//   ....[0]....
.L_34:
        /*0e74*/ 	.word	0x000015f0


	//----- nvinfo : EIATTR_MBARRIER_INSTR_OFFSETS
	.align		4
.L_35:
        /*0e78*/ 	.byte	0x04, 0x39
        /*0e7a*/ 	.short	(.L_37 - .L_36)


	//   ....[0]....
.L_36:
        /*0e7c*/ 	.word	0x00000320
        /*0e80*/ 	.word	0x000000ff
        /*0e84*/ 	.word	0x00000000
        /*0e88*/ 	.short	0x0100
        /*0e8a*/ 	.byte	0x08
	.zero		1


	//   ....[1]....
        /*0e8c*/ 	.word	0x00000330
        /*0e90*/ 	.word	0x000000ff
        /*0e94*/ 	.word	0x00000028
        /*0e98*/ 	.short	0x0100
        /*0e9a*/ 	.byte	0x08
	.zero		1


	//   ....[2]....
        /*0e9c*/ 	.word	0x00000340
        /*0ea0*/ 	.word	0x000000ff
        /*0ea4*/ 	.word	0x00000008
        /*0ea8*/ 	.short	0x0100
        /*0eaa*/ 	.byte	0x08
	.zero		1


	//   ....[3]....
        /*0eac*/ 	.word	0x00000350
        /*0eb0*/ 	.word	0x000000ff
        /*0eb4*/ 	.word	0x00000030
        /*0eb8*/ 	.short	0x0100
        /*0eba*/ 	.byte	0x08
	.zero		1


	//   ....[4]....
        /*0ebc*/ 	.word	0x00000360
        /*0ec0*/ 	.word	0x000000ff
        /*0ec4*/ 	.word	0x00000010
        /*0ec8*/ 	.short	0x0100
        /*0eca*/ 	.byte	0x08
	.zero		1


	//   ....[5]....
        /*0ecc*/ 	.word	0x00000370
        /*0ed0*/ 	.word	0x000000ff
        /*0ed4*/ 	.word	0x00000038
        /*0ed8*/ 	.short	0x0100
        /*0eda*/ 	.byte	0x08
	.zero		1


	//   ....[6]....
        /*0edc*/ 	.word	0x00000380
        /*0ee0*/ 	.word	0x000000ff
        /*0ee4*/ 	.word	0x00000018
        /*0ee8*/ 	.short	0x0100
        /*0eea*/ 	.byte	0x08
	.zero		1


	//   ....[7]....
        /*0eec*/ 	.word	0x00000390
        /*0ef0*/ 	.word	0x000000ff
        /*0ef4*/ 	.word	0x00000040
        /*0ef8*/ 	.short	0x0100
        /*0efa*/ 	.byte	0x08
	.zero		1


	//   ....[8]....
        /*0efc*/ 	.word	0x000003a0
        /*0f00*/ 	.word	0x000000ff
        /*0f04*/ 	.word	0x00000020
        /*0f08*/ 	.short	0x0100
        /*0f0a*/ 	.byte	0x08
	.zero		1


	//   ....[9]....
        /*0f0c*/ 	.word	0x000003b0
        /*0f10*/ 	.word	0x000000ff
        /*0f14*/ 	.word	0x00000048
        /*0f18*/ 	.short	0x0100
        /*0f1a*/ 	.byte	0x08
	.zero		1


	//   ....[10]....
        /*0f1c*/ 	.word	0x000007a0
        /*0f20*/ 	.word	0x000000ff
        /*0f24*/ 	.word	0x00000060
        /*0f28*/ 	.short	0x0100
        /*0f2a*/ 	.byte	0x06
	.zero		1


	//   ....[11]....
        /*0f2c*/ 	.word	0x000007d0
        /*0f30*/ 	.word	0x000000ff
        /*0f34*/ 	.word	0x00000068
        /*0f38*/ 	.short	0x0100
        /*0f3a*/ 	.byte	0x06
	.zero		1


	//   ....[12]....
        /*0f3c*/ 	.word	0x00001690
        /*0f40*/ 	.word	0x00000003
        /*0f44*/ 	.word	0x00000000
        /*0f48*/ 	.short	0x010a
        /*0f4a*/ 	.byte	0x3f
	.zero		1


	//   ....[13]....
        /*0f4c*/ 	.word	0x000016d0
        /*0f50*/ 	.word	0x00000003
        /*0f54*/ 	.word	0x00000000
        /*0f58*/ 	.short	0x010a
        /*0f5a*/ 	.byte	0x3f
	.zero		1


	//   ....[14]....
        /*0f5c*/ 	.word	0x00002810
        /*0f60*/ 	.word	0x000000ff
        /*0f64*/ 	.word	0x00000000
        /*0f68*/ 	.short	0x010a
        /*0f6a*/ 	.byte	0x08
	.zero		1


	//   ....[15]....
        /*0f6c*/ 	.word	0x00002850
        /*0f70*/ 	.word	0x000000ff
        /*0f74*/ 	.word	0x00000000
        /*0f78*/ 	.short	0x010a
        /*0f7a*/ 	.byte	0x08
	.zero		1


	//   ....[16]....
        /*0f7c*/ 	.word	0x00003da0
        /*0f80*/ 	.word	0x00000004
        /*0f84*/ 	.word	0x00000000
        /*0f88*/ 	.short	0x0101
        /*0f8a*/ 	.byte	0x3f
	.zero		1


	//   ....[17]....
        /*0f8c*/ 	.word	0x00003f80
        /*0f90*/ 	.word	0x00000000
        /*0f94*/ 	.word	0x00000000
        /*0f98*/ 	.short	0x0101
        /*0f9a*/ 	.byte	0x3f
	.zero		1


	//   ....[18]....
        /*0f9c*/ 	.word	0x00015a50
        /*0fa0*/ 	.word	0x00000005
        /*0fa4*/ 	.word	0x00000028
        /*0fa8*/ 	.short	0x010a
        /*0faa*/ 	.byte	0x3f
	.zero		1


	//   ....[19]....
        /*0fac*/ 	.word	0x00015de0
        /*0fb0*/ 	.word	0x00000002
        /*0fb4*/ 	.word	0x00000068
        /*0fb8*/ 	.short	0x0101
        /*0fba*/ 	.byte	0x3f
	.zero		1


	//   ....[20]....
        /*0fbc*/ 	.word	0x000165e0
        /*0fc0*/ 	.word	0x00000005
        /*0fc4*/ 	.word	0x00000000
        /*0fc8*/ 	.short	0x010a
        /*0fca*/ 	.byte	0x3f
	.zero		1


	//   ....[21]....
        /*0fcc*/ 	.word	0x00016670
        /*0fd0*/ 	.word	0x00000007
        /*0fd4*/ 	.word	0x00000000
        /*0fd8*/ 	.short	0x010a
        /*0fda*/ 	.byte	0x3f
	.zero		1


	//   ....[22]....
        /*0fdc*/ 	.word	0x00016700
        /*0fe0*/ 	.word	0x00000007
        /*0fe4*/ 	.word	0x00000000
        /*0fe8*/ 	.short	0x010a
        /*0fea*/ 	.byte	0x3f
	.zero		1


	//   ....[23]....
        /*0fec*/ 	.word	0x00016790
        /*0ff0*/ 	.word	0x00000007
        /*0ff4*/ 	.word	0x00000000
        /*0ff8*/ 	.short	0x010a
        /*0ffa*/ 	.byte	0x3f
	.zero		1


	//   ....[24]....
        /*0ffc*/ 	.word	0x00016820
        /*1000*/ 	.word	0x00000003
        /*1004*/ 	.word	0x00000000
        /*1008*/ 	.short	0x010a
        /*100a*/ 	.byte	0x3f
	.zero		1


	//   ....[25]....
        /*100c*/ 	.word	0x00016880
        /*1010*/ 	.word	0x00000003
        /*1014*/ 	.word	0x00000000
        /*1018*/ 	.short	0x010a
        /*101a*/ 	.byte	0x3f
	.zero		1


	//   ....[26]....
        /*101c*/ 	.word	0x000168e0
        /*1020*/ 	.word	0x00000006
        /*1024*/ 	.word	0x00000000
        /*1028*/ 	.short	0x010a
        /*102a*/ 	.byte	0x3f
	.zero		1


	//   ....[27]....
        /*102c*/ 	.word	0x000169b0
        /*1030*/ 	.word	0x00000005
        /*1034*/ 	.word	0x00000028
        /*1038*/ 	.short	0x010a
        /*103a*/ 	.byte	0x3f
	.zero		1


	//   ....[28]....
        /*103c*/ 	.word	0x00016a80
        /*1040*/ 	.word	0x00000005
        /*1044*/ 	.word	0x00000000
        /*1048*/ 	.short	0x010a
        /*104a*/ 	.byte	0x3f
	.zero		1


	//   ....[29]....
        /*104c*/ 	.word	0x00016ad0
        /*1050*/ 	.word	0x00000007
        /*1054*/ 	.word	0x00000000
        /*1058*/ 	.short	0x010a
        /*105a*/ 	.byte	0x3f
	.zero		1


	//   ....[30]....
        /*105c*/ 	.word	0x00016b20
        /*1060*/ 	.word	0x00000007
        /*1064*/ 	.word	0x00000000
        /*1068*/ 	.short	0x010a
        /*106a*/ 	.byte	0x3f
	.zero		1


	//   ....[31]....
        /*106c*/ 	.word	0x00016b70
        /*1070*/ 	.word	0x00000007
        /*1074*/ 	.word	0x00000000
        /*1078*/ 	.short	0x010a
        /*107a*/ 	.byte	0x3f
	.zero		1


	//----- nvinfo : EIATTR_NUM_MBARRIERS
	.align		4
.L_37:
        /*107c*/ 	.byte	0x03, 0x38
        /*107e*/ 	.short	0x000c


	//----- nvinfo : EIATTR_EXIT_INSTR_OFFSETS
	.align		4
        /*1080*/ 	.byte	0x04, 0x1c
        /*1082*/ 	.short	(.L_39 - .L_38)


	//   ....[0]....
.L_38:
        /*1084*/ 	.word	0x00000ad0


	//   ....[1]....
        /*1088*/ 	.word	0x00001360


	//   ....[2]....
        /*108c*/ 	.word	0x000150a0


	//   ....[3]....
        /*1090*/ 	.word	0x000156c0


	//   ....[4]....
        /*1094*/ 	.word	0x00016870


	//----- nvinfo : EIATTR_MAX_THREADS
	.align		4
.L_39:
        /*1098*/ 	.byte	0x04, 0x05
        /*109a*/ 	.short	(.L_41 - .L_40)
.L_40:
        /*109c*/ 	.word	0x00000180
        /*10a0*/ 	.word	0x00000001
        /*10a4*/ 	.word	0x00000001


	//----- nvinfo : EIATTR_CRS_STACK_SIZE
	.align		4
.L_41:
        /*10a8*/ 	.byte	0x04, 0x1e
        /*10aa*/ 	.short	(.L_43 - .L_42)
.L_42:
        /*10ac*/ 	.word	0x00000000


	//----- nvinfo : EIATTR_CBANK_PARAM_SIZE
	.align		4
.L_43:
        /*10b0*/ 	.byte	0x03, 0x19
        /*10b2*/ 	.short	0x0470


	//----- nvinfo : EIATTR_PARAM_CBANK
	.align		4
        /*10b4*/ 	.byte	0x04, 0x0a
        /*10b6*/ 	.short	(.L_45 - .L_44)
	.align		4
.L_44:
        /*10b8*/ 	.word	index@(.nv.constant0._ZN7cutlass13device_kernelINS_4gemm6kernel13GemmUniversalIN4cute5tupleIJiiiiEEENS1_10collective13CollectiveMmaINS1_34MainloopSm90TmaGmmaWarpSpecializedILi5ENS5_IJNS4_1CILi2EEENSA_ILi1EEESC_EEENS1_35KernelTmaWarpSpecializedCooperativeEEENS5_IJNSA_ILi512EEENSA_ILi128EEENSA_ILi32EEEEEENS_6half_tENS5_IJlSC_lEEESK_SL_NS4_8TiledMMAINS4_8MMA_AtomIJNS4_4SM904GMMA26MMA_64x128x16_F32F16F16_SSILNSP_5MajorE0ELSR_0ELNSP_7ScaleInE1ELSS_1EEEEEENS4_6LayoutISD_NS5_IJSC_NSA_ILi0EEESW_EEEEENS5_IJNS4_10UnderscoreESZ_SZ_EEEEENS4_13SM90_TMA_LOADENS4_14ComposedLayoutINS4_7SwizzleILi2ELi4ELi3EEENS4_18smem_ptr_flag_bitsILi16EEENSV_INS5_IJNSA_ILi8EEESI_EEENS5_IJSI_SC_EEEEEEEvNS4_8identityENS4_23SM90_TMA_LOAD_MULTICASTES1C_vS1D_EENS_8epilogue10collective6detail29Sm90TmaWarpSpecializedAdapterINS1H_15DefaultEpilogueISK_SL_SL_NS1G_6thread17LinearCombinationISK_Li1EffLNS1L_9ScaleType4KindE0ELNS_15FloatRoundStyleE2ESK_EENS1_15EpilogueDefaultEEEEEvvEEEEvNT_6ParamsE)
        /*10bc*/ 	.short	0x0210
        /*10be*/ 	.short	0x0470


	//----- nvinfo : EIATTR_SW_WAR
	.align		4
.L_45:
        /*10c0*/ 	.byte	0x04, 0x36
        /*10c2*/ 	.short	(.L_47 - .L_46)
.L_46:
        /*10c4*/ 	.word	0x00000008
.L_47:


//--------------------- .nv.callgraph             --------------------------
	.section	.nv.callgraph,"",@"SHT_CUDA_CALLGRAPH"
	.align	4
	.sectionentsize	8
	.align		4
        /*0000*/ 	.word	0x00000000
	.align		4
        /*0004*/ 	.word	0xffffffff
	.align		4
        /*0008*/ 	.word	index@(_ZN7cutlass13device_kernelINS_4gemm6kernel13GemmUniversalIN4cute5tupleIJiiiiEEENS1_10collective13CollectiveMmaINS1_34MainloopSm90TmaGmmaWarpSpecializedILi5ENS5_IJNS4_1CILi2EEENSA_ILi1EEESC_EEENS1_35KernelTmaWarpSpecializedCooperativeEEENS5_IJNSA_ILi512EEENSA_ILi128EEENSA_ILi32EEEEEENS_6half_tENS5_IJlSC_lEEESK_SL_NS4_8TiledMMAINS4_8MMA_AtomIJNS4_4SM904GMMA26MMA_64x128x16_F32F16F16_SSILNSP_5MajorE0ELSR_0ELNSP_7ScaleInE1ELSS_1EEEEEENS4_6LayoutISD_NS5_IJSC_NSA_ILi0EEESW_EEEEENS5_IJNS4_10UnderscoreESZ_SZ_EEEEENS4_13SM90_TMA_LOADENS4_14ComposedLayoutINS4_7SwizzleILi2ELi4ELi3EEENS4_18smem_ptr_flag_bitsILi16EEENSV_INS5_IJNSA_ILi8EEESI_EEENS5_IJSI_SC_EEEEEEEvNS4_8identityENS4_23SM90_TMA_LOAD_MULTICASTES1C_vS1D_EENS_8epilogue10collective6detail29Sm90TmaWarpSpecializedAdapterINS1H_15DefaultEpilogueISK_SL_SL_NS1G_6thread17LinearCombinationISK_Li1EffLNS1L_9ScaleType4KindE0ELNS_15FloatRoundStyleE2ESK_EENS1_15EpilogueDefaultEEEEEvvEEEEvNT_6ParamsE)
	.align		4
        /*000c*/ 	.word	index@(__assertfail)
	.align		4
        /*0010*/ 	.word	0x00000000
	.align		4
        /*0014*/ 	.word	0xfffffffe
	.align		4
        /*0018*/ 	.word	0x00000000
	.align		4
        /*001c*/ 	.word	0xfffffffd
	.align		4
        /*0020*/ 	.word	0x00000000
	.align		4
        /*0024*/ 	.word	0xfffffffc


//--------------------- .nv.constant4             --------------------------
	.section	.nv.constant4,"a",@progbits
	.align	8
	.align		8
.nv.constant4:
        /*0000*/ 	.dword	__assertfail
	.align		8
        /*0008*/ 	.dword	__unnamed_1
	.align		8
        /*0010*/ 	.dword	_ZN40_INTERNAL_1049d7c6_4_k_cu_2a785e13_159434cuda3std3__45__cpo5beginE
	.align		8
        /*0018*/ 	.dword	_ZN40_INTERNAL_1049d7c6_4_k_cu_2a785e13_159434cuda3std3__45__cpo3endE
	.align		8
        /*0020*/ 	.dword	_ZN40_INTERNAL_1049d7c6_4_k_cu_2a785e13_159434cuda3std3__45__cpo6cbeginE
	.align		8
        /*0028*/ 	.dword	_ZN40_INTERNAL_1049d7c6_4_k_cu_2a785e13_159434cuda3std3__45__cpo4cendE
	.align		8
        /*0030*/ 	.dword	_ZN40_INTERNAL_1049d7c6_4_k_cu_2a785e13_159434cuda3std3__442_GLOBAL__N__1049d7c6_4_k_cu_2a785e13_159436ignoreE
	.align		8
        /*0038*/ 	.dword	_ZN40_INTERNAL_1049d7c6_4_k_cu_2a785e13_159434cuda3std3__419piecewise_constructE
	.align		8
        /*0040*/ 	.dword	_ZN40_INTERNAL_1049d7c6_4_k_cu_2a785e13_159434cuda3std3__48in_placeE
	.align		8
        /*0048*/ 	.dword	_ZN40_INTERNAL_1049d7c6_4_k_cu_2a785e13_159434cuda3std6ranges3__45__cpo4swapE
	.align		8
        /*0050*/ 	.dword	_ZN40_INTERNAL_1049d7c6_4_k_cu_2a785e13_159434cuda3std6ranges3__45__cpo9iter_moveE
	.align		8
        /*0058*/ 	.dword	_ZN40_INTERNAL_1049d7c6_4_k_cu_2a785e13_159434cute7productE
	.align		8
        /*0060*/ 	.dword	_ZN40_INTERNAL_1049d7c6_4_k_cu_2a785e13_159434cute1_E
	.align		8
        /*0068*/ 	.dword	$str$22
	.align		8
        /*0070*/ 	.dword	$str$23


//--------------------- .text._ZN7cutlass13device_kernelINS_4gemm6kernel13GemmUniversalIN4cute5tupleIJiiiiEEENS1_10collective13CollectiveMmaINS1_34MainloopSm90TmaGmmaWarpSpecializedILi5ENS5_IJNS4_1CILi2EEENSA_ILi1EEESC_EEENS1_35KernelTmaWarpSpecializedCooperativeEEENS5_IJNSA_ILi512EEENSA_ILi128EEENSA_ILi32EEEEEENS_6half_tENS5_IJlSC_lEEESK_SL_NS4_8TiledMMAINS4_8MMA_AtomIJNS4_4SM904GMMA26MMA_64x128x16_F32F16F16_SSILNSP_5MajorE0ELSR_0ELNSP_7ScaleInE1ELSS_1EEEEEENS4_6LayoutISD_NS5_IJSC_NSA_ILi0EEESW_EEEEENS5_IJNS4_10UnderscoreESZ_SZ_EEEEENS4_13SM90_TMA_LOADENS4_14ComposedLayoutINS4_7SwizzleILi2ELi4ELi3EEENS4_18smem_ptr_flag_bitsILi16EEENSV_INS5_IJNSA_ILi8EEESI_EEENS5_IJSI_SC_EEEEEEEvNS4_8identityENS4_23SM90_TMA_LOAD_MULTICASTES1C_vS1D_EENS_8epilogue10collective6detail29Sm90TmaWarpSpecializedAdapterINS1H_15DefaultEpilogueISK_SL_SL_NS1G_6thread17LinearCombinationISK_Li1EffLNS1L_9ScaleType4KindE0ELNS_15FloatRoundStyleE2ESK_EENS1_15EpilogueDefaultEEEEEvvEEEEvNT_6ParamsE --------------------------
	.section	.text._ZN7cutlass13device_kernelINS_4gemm6kernel13GemmUniversalIN4cute5tupleIJiiiiEEENS1_10collective13CollectiveMmaINS1_34MainloopSm90TmaGmmaWarpSpecializedILi5ENS5_IJNS4_1CILi2EEENSA_ILi1EEESC_EEENS1_35KernelTmaWarpSpecializedCooperativeEEENS5_IJNSA_ILi512EEENSA_ILi128EEENSA_ILi32EEEEEENS_6half_tENS5_IJlSC_lEEESK_SL_NS4_8TiledMMAINS4_8MMA_AtomIJNS4_4SM904GMMA26MMA_64x128x16_F32F16F16_SSILNSP_5MajorE0ELSR_0ELNSP_7ScaleInE1ELSS_1EEEEEENS4_6LayoutISD_NS5_IJSC_NSA_ILi0EEESW_EEEEENS5_IJNS4_10UnderscoreESZ_SZ_EEEEENS4_13SM90_TMA_LOADENS4_14ComposedLayoutINS4_7SwizzleILi2ELi4ELi3EEENS4_18smem_ptr_flag_bitsILi16EEENSV_INS5_IJNSA_ILi8EEESI_EEENS5_IJSI_SC_EEEEEEEvNS4_8identityENS4_23SM90_TMA_LOAD_MULTICASTES1C_vS1D_EENS_8epilogue10collective6detail29Sm90TmaWarpSpecializedAdapterINS1H_15DefaultEpilogueISK_SL_SL_NS1G_6thread17LinearCombinationISK_Li1EffLNS1L_9ScaleType4KindE0ELNS_15FloatRoundStyleE2ESK_EENS1_15EpilogueDefaultEEEEEvvEEEEvNT_6ParamsE,"ax",@progbits
	.align	128
.text._ZN7cutlass13device_kernelINS_4gemm6kernel13GemmUniversalIN4cute5tupleIJiiiiEEENS1_10collective13CollectiveMmaINS1_34MainloopSm90TmaGmmaWarpSpecializedILi5ENS5_IJNS4_1CILi2EEENSA_ILi1EEESC_EEENS1_35KernelTmaWarpSpecializedCooperativeEEENS5_IJNSA_ILi512EEENSA_ILi128EEENSA_ILi32EEEEEENS_6half_tENS5_IJlSC_lEEESK_SL_NS4_8TiledMMAINS4_8MMA_AtomIJNS4_4SM904GMMA26MMA_64x128x16_F32F16F16_SSILNSP_5MajorE0ELSR_0ELNSP_7ScaleInE1ELSS_1EEEEEENS4_6LayoutISD_NS5_IJSC_NSA_ILi0EEESW_EEEEENS5_IJNS4_10UnderscoreESZ_SZ_EEEEENS4_13SM90_TMA_LOADENS4_14ComposedLayoutINS4_7SwizzleILi2ELi4ELi3EEENS4_18smem_ptr_flag_bitsILi16EEENSV_INS5_IJNSA_ILi8EEESI_EEENS5_IJSI_SC_EEEEEEEvNS4_8identityENS4_23SM90_TMA_LOAD_MULTICASTES1C_vS1D_EENS_8epilogue10collective6detail29Sm90TmaWarpSpecializedAdapterINS1H_15DefaultEpilogueISK_SL_SL_NS1G_6thread17LinearCombinationISK_Li1EffLNS1L_9ScaleType4KindE0ELNS_15FloatRoundStyleE2ESK_EENS1_15EpilogueDefaultEEEEEvvEEEEvNT_6ParamsE:
        .type           _ZN7cutlass13device_kernelINS_4gemm6kernel13GemmUniversalIN4cute5tupleIJiiiiEEENS1_10collective13CollectiveMmaINS1_34MainloopSm90TmaGmmaWarpSpecializedILi5ENS5_IJNS4_1CILi2EEENSA_ILi1EEESC_EEENS1_35KernelTmaWarpSpecializedCooperativeEEENS5_IJNSA_ILi512EEENSA_ILi128EEENSA_ILi32EEEEEENS_6half_tENS5_IJlSC_lEEESK_SL_NS4_8TiledMMAINS4_8MMA_AtomIJNS4_4SM904GMMA26MMA_64x128x16_F32F16F16_SSILNSP_5MajorE0ELSR_0ELNSP_7ScaleInE1ELSS_1EEEEEENS4_6LayoutISD_NS5_IJSC_NSA_ILi0EEESW_EEEEENS5_IJNS4_10UnderscoreESZ_SZ_EEEEENS4_13SM90_TMA_LOADENS4_14ComposedLayoutINS4_7SwizzleILi2ELi4ELi3EEENS4_18smem_ptr_flag_bitsILi16EEENSV_INS5_IJNSA_ILi8EEESI_EEENS5_IJSI_SC_EEEEEEEvNS4_8identityENS4_23SM90_TMA_LOAD_MULTICASTES1C_vS1D_EENS_8epilogue10collective6detail29Sm90TmaWarpSpecializedAdapterINS1H_15DefaultEpilogueISK_SL_SL_NS1G_6thread17LinearCombinationISK_Li1EffLNS1L_9ScaleType4KindE0ELNS_15FloatRoundStyleE2ESK_EENS1_15EpilogueDefaultEEEEEvvEEEEvNT_6ParamsE,@function
        .size           _ZN7cutlass13device_kernelINS_4gemm6kernel13GemmUniversalIN4cute5tupleIJiiiiEEENS1_10collective13CollectiveMmaINS1_34MainloopSm90TmaGmmaWarpSpecializedILi5ENS5_IJNS4_1CILi2EEENSA_ILi1EEESC_EEENS1_35KernelTmaWarpSpecializedCooperativeEEENS5_IJNSA_ILi512EEENSA_ILi128EEENSA_ILi32EEEEEENS_6half_tENS5_IJlSC_lEEESK_SL_NS4_8TiledMMAINS4_8MMA_AtomIJNS4_4SM904GMMA26MMA_64x128x16_F32F16F16_SSILNSP_5MajorE0ELSR_0ELNSP_7ScaleInE1ELSS_1EEEEEENS4_6LayoutISD_NS5_IJSC_NSA_ILi0EEESW_EEEEENS5_IJNS4_10UnderscoreESZ_SZ_EEEEENS4_13SM90_TMA_LOADENS4_14ComposedLayoutINS4_7SwizzleILi2ELi4ELi3EEENS4_18smem_ptr_flag_bitsILi16EEENSV_INS5_IJNSA_ILi8EEESI_EEENS5_IJSI_SC_EEEEEEEvNS4_8identityENS4_23SM90_TMA_LOAD_MULTICASTES1C_vS1D_EENS_8epilogue10collective6detail29Sm90TmaWarpSpecializedAdapterINS1H_15DefaultEpilogueISK_SL_SL_NS1G_6thread17LinearCombinationISK_Li1EffLNS1L_9ScaleType4KindE0ELNS_15FloatRoundStyleE2ESK_EENS1_15EpilogueDefaultEEEEEvvEEEEvNT_6ParamsE,(.L_x_577 - _ZN7cutlass13device_kernelINS_4gemm6kernel13GemmUniversalIN4cute5tupleIJiiiiEEENS1_10collective13CollectiveMmaINS1_34MainloopSm90TmaGmmaWarpSpecializedILi5ENS5_IJNS4_1CILi2EEENSA_ILi1EEESC_EEENS1_35KernelTmaWarpSpecializedCooperativeEEENS5_IJNSA_ILi512EEENSA_ILi128EEENSA_ILi32EEEEEENS_6half_tENS5_IJlSC_lEEESK_SL_NS4_8TiledMMAINS4_8MMA_AtomIJNS4_4SM904GMMA26MMA_64x128x16_F32F16F16_SSILNSP_5MajorE0ELSR_0ELNSP_7ScaleInE1ELSS_1EEEEEENS4_6LayoutISD_NS5_IJSC_NSA_ILi0EEESW_EEEEENS5_IJNS4_10UnderscoreESZ_SZ_EEEEENS4_13SM90_TMA_LOADENS4_14ComposedLayoutINS4_7SwizzleILi2ELi4ELi3EEENS4_18smem_ptr_flag_bitsILi16EEENSV_INS5_IJNSA_ILi8EEESI_EEENS5_IJSI_SC_EEEEEEEvNS4_8identityENS4_23SM90_TMA_LOAD_MULTICASTES1C_vS1D_EENS_8epilogue10collective6detail29Sm90TmaWarpSpecializedAdapterINS1H_15DefaultEpilogueISK_SL_SL_NS1G_6thread17LinearCombinationISK_Li1EffLNS1L_9ScaleType4KindE0ELNS_15FloatRoundStyleE2ESK_EENS1_15EpilogueDefaultEEEEEvvEEEEvNT_6ParamsE)
        .other          _ZN7cutlass13device_kernelINS_4gemm6kernel13GemmUniversalIN4cute5tupleIJiiiiEEENS1_10collective13CollectiveMmaINS1_34MainloopSm90TmaGmmaWarpSpecializedILi5ENS5_IJNS4_1CILi2EEENSA_ILi1EEESC_EEENS1_35KernelTmaWarpSpecializedCooperativeEEENS5_IJNSA_ILi512EEENSA_ILi128EEENSA_ILi32EEEEEENS_6half_tENS5_IJlSC_lEEESK_SL_NS4_8TiledMMAINS4_8MMA_AtomIJNS4_4SM904GMMA26MMA_64x128x16_F32F16F16_SSILNSP_5MajorE0ELSR_0ELNSP_7ScaleInE1ELSS_1EEEEEENS4_6LayoutISD_NS5_IJSC_NSA_ILi0EEESW_EEEEENS5_IJNS4_10UnderscoreESZ_SZ_EEEEENS4_13SM90_TMA_LOADENS4_14ComposedLayoutINS4_7SwizzleILi2ELi4ELi3EEENS4_18smem_ptr_flag_bitsILi16EEENSV_INS5_IJNSA_ILi8EEESI_EEENS5_IJSI_SC_EEEEEEEvNS4_8identityENS4_23SM90_TMA_LOAD_MULTICASTES1C_vS1D_EENS_8epilogue10collective6detail29Sm90TmaWarpSpecializedAdapterINS1H_15DefaultEpilogueISK_SL_SL_NS1G_6thread17LinearCombinationISK_Li1EffLNS1L_9ScaleType4KindE0ELNS_15FloatRoundStyleE2ESK_EENS1_15EpilogueDefaultEEEEEvvEEEEvNT_6ParamsE,@"STO_CUDA_ENTRY STV_DEFAULT"
_ZN7cutlass13device_kernelINS_4gemm6kernel13GemmUniversalIN4cute5tupleIJiiiiEEENS1_10collective13CollectiveMmaINS1_34MainloopSm90TmaGmmaWarpSpecializedILi5ENS5_IJNS4_1CILi2EEENSA_ILi1EEESC_EEENS1_35KernelTmaWarpSpecializedCooperativeEEENS5_IJNSA_ILi512EEENSA_ILi128EEENSA_ILi32EEEEEENS_6half_tENS5_IJlSC_lEEESK_SL_NS4_8TiledMMAINS4_8MMA_AtomIJNS4_4SM904GMMA26MMA_64x128x16_F32F16F16_SSILNSP_5MajorE0ELSR_0ELNSP_7ScaleInE1ELSS_1EEEEEENS4_6LayoutISD_NS5_IJSC_NSA_ILi0EEESW_EEEEENS5_IJNS4_10UnderscoreESZ_SZ_EEEEENS4_13SM90_TMA_LOADENS4_14ComposedLayoutINS4_7SwizzleILi2ELi4ELi3EEENS4_18smem_ptr_flag_bitsILi16EEENSV_INS5_IJNSA_ILi8EEESI_EEENS5_IJSI_SC_EEEEEEEvNS4_8identityENS4_23SM90_TMA_LOAD_MULTICASTES1C_vS1D_EENS_8epilogue10collective6detail29Sm90TmaWarpSpecializedAdapterINS1H_15DefaultEpilogueISK_SL_SL_NS1G_6thread17LinearCombinationISK_Li1EffLNS1L_9ScaleType4KindE0ELNS_15FloatRoundStyleE2ESK_EENS1_15EpilogueDefaultEEEEEvvEEEEvNT_6ParamsE:
[----:B------:R-:W0:Y:S02]  /*0000*/  LDC R1, c[0x0][0x28] ;  /* 0x00000a00ff017b82 */ /* 0x000e240000000800 */
[----:B0-----:R-:W-:Y:S01]  /*0010*/  VIADD R1, R1, 0xfffffd40 ;  /* 0xfffffd4001017836 */ /* 0x001fe20000000000 */
[----:B------:R-:W0:Y:S01]  /*0020*/  S2R R4, SR_TID.X ;  /* 0x0000000000047919 */ /* 0x000e220000002100 */
[----:B------:R-:W-:Y:S01]  /*0030*/  ELECT P0, URZ, PT ;  /* 0x00000000003f782f */ /* 0x000fe20003800000 */
[----:B------:R-:W-:Y:S01]  /*0040*/  BSSY B0, `(.L_x_0) ;  /* 0x0000015000007945 */ /* 0x000fe20003800000 */
[--C-:B0-----:R-:W-:Y:S02]  /*0050*/  SHF.R.U32.HI R0, RZ, 0x5, R4.reuse ;  /* 0x00000005ff007819 */ /* 0x101fe40000011604 */
[----:B------:R-:W-:-:S03]  /*0060*/  SHF.R.U32.HI R2, RZ, 0x7, R4 ;  /* 0x00000007ff027819 */ /* 0x000fc60000011604 */
[----:B------:R-:W0:Y:S04]  /*0070*/  SHFL.IDX PT, R3, R0, RZ, 0x1f ;  /* 0x00001fff00037589 */ /* 0x000e2800000e0000 */
[----:B------:R-:W1:Y:S01]  /*0080*/  SHFL.IDX PT, R2, R2, RZ, 0x1f ;  /* 0x00001fff02027589 */ /* 0x000e6200000e0000 */
[----:B0-----:R-:W-:Y:S02]  /*0090*/  R2UR UR9, R3 ;  /* 0x00000000030972ca */ /* 0x001fe400000e0000 */
[----:B-1----:R-:W-:-:S11]  /*00a0*/  R2UR UR5, R2 ;  /* 0x00000000020572ca */ /* 0x002fd600000e0000 */
[----:B------:R-:W-:Y:S02]  /*00b0*/  USHF.R.S32.HI UR4, URZ, 0x1f, UR9 ;  /* 0x0000001f3f047899 */ /* 0x000fe40008011409 */
[----:B------:R-:W-:Y:S02]  /*00c0*/  ISETP.NE.OR P0, PT, RZ, UR9, !P0 ;  /* 0x00000009ff007c0c */ /* 0x000fe4000c705670 */
[----:B------:R-:W-:-:S04]  /*00d0*/  ULEA.HI UR4, UR4, UR9, URZ, 0x2 ;  /* 0x0000000904047291 */ /* 0x000fc8000f8f103f */
[----:B------:R-:W-:-:S04]  /*00e0*/  ULOP3.LUT UR4, UR4, 0xfffffffc, URZ, 0xc0, !UPT ;  /* 0xfffffffc04047892 */ /* 0x000fc8000f8ec03f */
[----:B------:R-:W-:-:S03]  /*00f0*/  UIADD3 UR9, UR9, -UR4, URZ ;  /* 0x8000000409097290 */ /* 0x000fc6000fffe03f */
[----:B------:R-:W-:Y:S09]  /*0100*/  @P0 BRA `(.L_x_1) ;  /* 0x0000000000200947 */ /* 0x000ff20003800000 */
[----:B------:R-:W-:Y:S02]  /*0110*/  ULDC.64 UR6, c[0x0][0x198] ;  /* 0x0000660000067ab9 */ /* 0x000fe40000000a00 */
[----:B------:R-:W-:Y:S02]  /*0120*/  UIADD3 UR10, UP0, UR6, 0xf0, URZ ;  /* 0x000000f0060a7890 */ /* 0x000fe4000ff1e03f */
[----:B------:R-:W-:Y:S02]  /*0130*/  UIADD3 UR6, UP1, UR6, 0x1f0, URZ ;  /* 0x000001f006067890 */ /* 0x000fe4000ff3e03f */
[----:B------:R-:W-:Y:S02]  /*0140*/  UIADD3.X UR11, URZ, UR7, URZ, UP0, !UPT ;  /* 0x000000073f0b7290 */ /* 0x000fe400087fe43f */
[----:B------:R-:W-:-:S07]  /*0150*/  UIADD3.X UR7, URZ, UR7, URZ, UP1, !UPT ;  /* 0x000000073f077290 */ /* 0x000fce0008ffe43f */
[----:B------:R0:W-:Y:S02]  /*0160*/  UTMACCTL.PF [UR10] ;  /* 0x000000000a0079b9 */ /* 0x0001e40008040000 */
[----:B------:R0:W-:Y:S02]  /*0170*/  UTMACCTL.PF [UR6] ;  /* 0x00000000060079b9 */ /* 0x0001e40008040000 */
[----:B0-----:R-:W-:Y:S01]  /*0180*/  NOP ;  /* 0x0000000000007918 */ /* 0x001fe20000000000 */
.L_x_1:
[----:B------:R-:W-:Y:S05]  /*0190*/  BSYNC B0 ;  /* 0x0000000000007941 */ /* 0x000fea0003800000 */
.L_x_0:
[----:B------:R-:W0:Y:S01]  /*01a0*/  SHFL.IDX PT, R2, R0, RZ, 0x1f ;  /* 0x00001fff00027589 */ /* 0x000e2200000e0000 */
[----:B------:R-:W-:Y:S01]  /*01b0*/  UISETP.NE.AND UP0, UPT, UR9, 0x3, UPT ;  /* 0x000000030900788c */ /* 0x000fe2000bf05270 */
[----:B------:R-:W-:Y:S01]  /*01c0*/  ISETP.NE.AND P1, PT, RZ, UR5, PT ;  /* 0x00000005ff007c0c */ /* 0x000fe2000bf25270 */
[----:B------:R-:W-:Y:S02]  /*01d0*/  UIADD3 UR16, UR5, -0x1, URZ ;  /* 0xffffffff05107890 */ /* 0x000fe4000fffe03f */
[----:B------:R-:W-:Y:S02]  /*01e0*/  UISETP.EQ.OR UP0, UPT, UR9, URZ, !UP0 ;  /* 0x0000003f0900728c */ /* 0x000fe4000c702670 */
[----:B------:R-:W-:Y:S02]  /*01f0*/  UISETP.GE.U32.AND UP1, UPT, UR16, 0x2, UPT ;  /* 0x000000021000788c */ /* 0x000fe4000bf26070 */
[----:B------:R-:W-:-:S04]  /*0200*/  UISETP.EQ.AND UP0, UPT, UR5, URZ, UP0 ;  /* 0x0000003f0500728c */ /* 0x000fc80008702270 */
[----:B------:R-:W-:-:S04]  /*0210*/  USEL UR40, URZ, 0x1, !UP0 ;  /* 0x000000013f287887 */ /* 0x000fc8000c000000 */
[----:B------:R-:W-:Y:S01]  /*0220*/  USEL UR40, UR40, 0x2, UP1 ;  /* 0x0000000228287887 */ /* 0x000fe20008800000 */
[----:B0-----:R-:W-:-:S13]  /*0230*/  ISETP.NE.AND P0, PT, R2, RZ, PT ;  /* 0x000000ff0200720c */ /* 0x001fda0003f05270 */
[----:B------:R-:W-:Y:S05]  /*0240*/  @P0 BRA `(.L_x_2) ;  /* 0x0000000000600947 */ /* 0x000fea0003800000 */
[----:B------:R-:W0:Y:S01]  /*0250*/  S2UR UR8, SR_CgaCtaId ;  /* 0x00000000000879c3 */ /* 0x000e220000008800 */
[----:B------:R-:W-:Y:S01]  /*0260*/  UMOV UR4, 0x400 ;  /* 0x0000040000047882 */ /* 0x000fe20000000000 */
[----:B------:R-:W-:Y:S01]  /*0270*/  UMOV UR5, 0x1 ;  /* 0x0000000100057882 */ /* 0x000fe20000000000 */
[----:B------:R-:W-:Y:S01]  /*0280*/  UMOV UR6, 0x4 ;  /* 0x0000000400067882 */ /* 0x000fe20000000000 */
[----:B------:R-:W-:Y:S01]  /*0290*/  ELECT P0, URZ, PT ;  /* 0x00000000003f782f */ /* 0x000fe20003800000 */
[----:B------:R-:W-:-:S04]  /*02a0*/  UIADD3 UR6, -UR6, 0x100000, URZ ;  /* 0x0010000006067890 */ /* 0x000fc8000fffe13f */
[----:B------:R-:W-:Y:S02]  /*02b0*/  USHF.L.U32 UR7, UR6, 0xb, URZ ;  /* 0x0000000b06077899 */ /* 0x000fe4000800063f */
[----:B------:R-:W-:Y:S02]  /*02c0*/  USHF.L.U32 UR6, UR6, 0x1, URZ ;  /* 0x0000000106067899 */ /* 0x000fe4000800063f */
[----:B0-----:R-:W-:Y:S02]  /*02d0*/  ULEA UR8, UR8, UR4, 0x18 ;  /* 0x0000000408087291 */ /* 0x001fe4000f8ec03f */
[----:B------:R-:W-:-:S04]  /*02e0*/  UIADD3 UR4, -UR5, 0x100000, URZ ;  /* 0x0010000005047890 */ /* 0x000fc8000fffe13f */
[----:B------:R-:W-:Y:S02]  /*02f0*/  USHF.L.U32 UR5, UR4, 0xb, URZ ;  /* 0x0000000b04057899 */ /* 0x000fe4000800063f */
[----:B------:R-:W-:Y:S01]  /*0300*/  USHF.L.U32 UR4, UR4, 0x1, URZ ;  /* 0x0000000104047899 */ /* 0x000fe2000800063f */
[----:B------:R-:W0:Y:S11]  /*0310*/  FENCE.VIEW.ASYNC.S ;  /* 0x00000000000073c6 */ /* 0x000e360000000000 */
[----:B0-----:R0:W1:Y:S01]  /*0320*/  SYNCS.EXCH.64 URZ, [UR8], UR4 ;  /* 0x00000004083f75b2 */ /* 0x0010620008000100 */
[----:B------:R0:W2:Y:S01]  /*0330*/  SYNCS.EXCH.64 URZ, [UR8+0x28], UR6 ;  /* 0x00002806083f75b2 */ /* 0x0000a20008000100 */
[----:B------:R0:W3:Y:S01]  /*0340*/  SYNCS.EXCH.64 URZ, [UR8+0x8], UR4 ;  /* 0x00000804083f75b2 */ /* 0x0000e20008000100 */
[----:B------:R0:W4:Y:S01]  /*0350*/  SYNCS.EXCH.64 URZ, [UR8+0x30], UR6 ;  /* 0x00003006083f75b2 */ /* 0x0001220008000100 */
[----:B------:R0:W0:Y:S01]  /*0360*/  SYNCS.EXCH.64 URZ, [UR8+0x10], UR4 ;  /* 0x00001004083f75b2 */ /* 0x0000220008000100 */
[----:B------:R0:W0:Y:S01]  /*0370*/  SYNCS.EXCH.64 URZ, [UR8+0x38], UR6 ;  /* 0x00003806083f75b2 */ /* 0x0000220008000100 */
[----:B------:R0:W0:Y:S01]  /*0380*/  SYNCS.EXCH.64 URZ, [UR8+0x18], UR4 ;  /* 0x00001804083f75b2 */ /* 0x0000220008000100 */
[----:B------:R0:W0:Y:S01]  /*0390*/  SYNCS.EXCH.64 URZ, [UR8+0x40], UR6 ;  /* 0x00004006083f75b2 */ /* 0x0000220008000100 */
[----:B------:R0:W0:Y:S01]  /*03a0*/  SYNCS.EXCH.64 URZ, [UR8+0x20], UR4 ;  /* 0x00002004083f75b2 */ /* 0x0000220008000100 */
[----:B------:R0:W0:Y:S01]  /*03b0*/  SYNCS.EXCH.64 URZ, [UR8+0x48], UR6 ;  /* 0x00004806083f75b2 */ /* 0x0000220008000100 */
[----:B------:R-:W-:Y:S01]  /*03c0*/  NOP ;  /* 0x0000000000007918 */ /* 0x000fe20000000000 */
.L_x_2:
[----:B------:R-:W5:Y:S01]  /*03d0*/  S2UR UR13, SR_CTAID.X ;  /* 0x00000000000d79c3 */ /* 0x000f620000002500 */
[----:B------:R-:W-:Y:S01]  /*03e0*/  SHF.R.S32.HI R3, RZ, 0x1f, R4 ;  /* 0x0000001fff037819 */ /* 0x000fe20000011404 */
[----:B------:R5:W1:Y:S01]  /*03f0*/  SHFL.IDX PT, R6, R0, RZ, 0x1f ;  /* 0x00001fff00067589 */ /* 0x000a6200000e0000 */
[----:B0-----:R-:W-:Y:S01]  /*0400*/  ULDC UR4, c[0x0][0x150] ;  /* 0x0000540000047ab9 */ /* 0x001fe20000000800 */
[----:B------:R-:W-:Y:S02]  /*0410*/  ELECT P0, URZ, PT ;  /* 0x00000000003f782f */ /* 0x000fe40003800000 */
[----:B------:R-:W-:Y:S01]  /*0420*/  LEA.HI R3, R3, R4, RZ, 0x7 ;  /* 0x0000000403037211 */ /* 0x000fe200078f38ff */
[----:B------:R-:W-:Y:S01]  /*0430*/  ULDC UR5, c[0x0][0x154] ;  /* 0x0000550000057ab9 */ /* 0x000fe20000000800 */
[----:B------:R-:W-:Y:S01]  /*0440*/  SHF.R.S32.HI R7, RZ, 0x1f, R2 ;  /* 0x0000001fff077819 */ /* 0x000fe20000011402 */
[----:B------:R-:W0:Y:S01]  /*0450*/  S2UR UR10, SR_CTAID.Y ;  /* 0x00000000000a79c3 */ /* 0x000e220000002600 */
[----:B------:R-:W-:Y:S01]  /*0460*/  LOP3.LUT R3, R3, 0xffffff80, RZ, 0xc0, !PT ;  /* 0xffffff8003037812 */ /* 0x000fe200078ec0ff */
[----:B------:R-:W-:Y:S01]  /*0470*/  ULDC UR8, c[0x0][0x144] ;  /* 0x0000510000087ab9 */ /* 0x000fe20000000800 */
[----:B------:R-:W-:Y:S01]  /*0480*/  LEA.HI R7, R7, R2, RZ, 0x2 ;  /* 0x0000000207077211 */ /* 0x000fe200078f10ff */
[----:B------:R-:W-:Y:S01]  /*0490*/  NOP ;  /* 0x0000000000007918 */ /* 0x000fe20000000000 */
[----:B------:R-:W-:Y:S01]  /*04a0*/  NOP ;  /* 0x0000000000007918 */ /* 0x000fe20000000000 */
[----:B------:R-:W-:Y:S01]  /*04b0*/  IMAD.IADD R3, R4, 0x1, -R3 ;  /* 0x0000000104037824 */ /* 0x000fe200078e0a03 */
[----:B------:R-:W-:Y:S01]  /*04c0*/  LOP3.LUT R7, R7, 0x3ffffffc, RZ, 0xc0, !PT ;  /* 0x3ffffffc07077812 */ /* 0x000fe200078ec0ff */
[----:B------:R-:W-:Y:S01]  /*04d0*/  ULDC UR11, c[0x0][0x148] ;  /* 0x00005200000b7ab9 */ /* 0x000fe20000000800 */
[----:B------:R-:W-:-:S02]  /*04e0*/  IMAD.MOV.U32 R17, RZ, RZ, 0x1 ;  /* 0x00000001ff117424 */ /* 0x000fc400078e00ff */
[----:B------:R-:W-:Y:S01]  /*04f0*/  SHF.R.S32.HI R4, RZ, 0x1f, R3 ;  /* 0x0000001fff047819 */ /* 0x000fe20000011403 */
[----:B------:R-:W-:-:S03]  /*0500*/  IMAD.IADD R2, R2, 0x1, -R7 ;  /* 0x0000000102027824 */ /* 0x000fc600078e0a07 */
[----:B------:R-:W-:Y:S02]  /*0510*/  LEA.HI R4, R4, R3, RZ, 0x3 ;  /* 0x0000000304047211 */ /* 0x000fe400078f18ff */
[----:B-----5:R-:W-:Y:S02]  /*0520*/  I2FP.F32.U32 R5, UR13 ;  /* 0x0000000d00057c45 */ /* 0x020fe40008201000 */
[--C-:B------:R-:W-:Y:S02]  /*0530*/  SHF.R.S32.HI R0, RZ, 0x3, R4.reuse ;  /* 0x00000003ff007819 */ /* 0x100fe40000011404 */
[----:B-1----:R-:W-:Y:S01]  /*0540*/  ISETP.NE.OR P0, PT, R6, RZ, !P0 ;  /* 0x000000ff0600720c */ /* 0x002fe20004705670 */
[----:B------:R-:W-:Y:S01]  /*0550*/  FMUL R8, R5, UR4 ;  /* 0x0000000405087c20 */ /* 0x000fe20008400000 */
[----:B------:R-:W-:-:S04]  /*0560*/  SHF.R.S32.HI R5, RZ, 0x1f, R4 ;  /* 0x0000001fff057819 */ /* 0x000fc80000011404 */
[----:B------:R-:W-:Y:S01]  /*0570*/  LEA.HI R5, R5, R0, RZ, 0x2 ;  /* 0x0000000005057211 */ /* 0x000fe200078f10ff */
[----:B------:R-:W1:Y:S03]  /*0580*/  F2I.U32.TRUNC.NTZ R8, R8 ;  /* 0x0000000800087305 */ /* 0x000e66000020f000 */
[----:B------:R-:W-:-:S03]  /*0590*/  LOP3.LUT R5, R5, 0xfffffffc, RZ, 0xc0, !PT ;  /* 0xfffffffc05057812 */ /* 0x000fc600078ec0ff */
[----:B------:R-:W-:Y:S01]  /*05a0*/  VOTEU.ALL UP0, P0 ;  /* 0x00000000003f7886 */ /* 0x000fe20000000000 */
[----:B------:R-:W-:Y:S01]  /*05b0*/  VOTEU.ALL UP1, P0 ;  /* 0x00000000003f7886 */ /* 0x000fe20000020000 */
[----:B------:R-:W-:Y:S01]  /*05c0*/  IMAD.IADD R5, R0, 0x1, -R5 ;  /* 0x0000000100057824 */ /* 0x000fe200078e0a05 */
[----:B0-----:R-:W-:Y:S02]  /*05d0*/  I2FP.F32.U32 R0, UR10 ;  /* 0x0000000a00007c45 */ /* 0x001fe40008201000 */
[----:B------:R-:W0:Y:S01]  /*05e0*/  @!UP0 S2UR UR7, SR_CgaCtaId ;  /* 0x00000000000789c3 */ /* 0x000e220000008800 */
[----:B------:R-:W-:Y:S01]  /*05f0*/  @!UP0 UMOV UR6, 0x400 ;  /* 0x0000040000068882 */ /* 0x000fe20000000000 */
[----:B------:R-:W-:Y:S01]  /*0600*/  LEA R2, R2, R5, 0x2 ;  /* 0x0000000502027211 */ /* 0x000fe200078e10ff */
[----:B------:R-:W-:Y:S01]  /*0610*/  FMUL R4, R0, UR5 ;  /* 0x0000000500047c20 */ /* 0x000fe20008400000 */
[----:B-1----:R-:W-:Y:S02]  /*0620*/  R2UR UR4, R8 ;  /* 0x00000000080472ca */ /* 0x002fe400000e0000 */
[----:B------:R-:W-:-:S03]  /*0630*/  LEA.HI R0, R2, R2, RZ, 0x1 ;  /* 0x0000000202007211 */ /* 0x000fc600078f08ff */
[----:B------:R-:W1:Y:S01]  /*0640*/  F2I.U32.TRUNC.NTZ R4, R4 ;  /* 0x0000000400047305 */ /* 0x000e62000020f000 */
[----:B------:R-:W-:-:S05]  /*0650*/  LOP3.LUT R5, R0, 0xfffffffe, RZ, 0xc0, !PT ;  /* 0xfffffffe00057812 */ /* 0x000fca00078ec0ff */
[----:B------:R-:W-:Y:S02]  /*0660*/  IMAD.IADD R5, R2, 0x1, -R5 ;  /* 0x0000000102057824 */ /* 0x000fe400078e0a05 */
[----:B------:R-:W-:-:S04]  /*0670*/  UIADD3 UR4, -UR4, URZ, URZ ;  /* 0x0000003f04047290 */ /* 0x000fc8000fffe13f */
[----:B------:R-:W-:Y:S01]  /*0680*/  UIMAD UR8, UR8, UR4, UR13 ;  /* 0x00000004080872a4 */ /* 0x000fe2000f8e020d */
[----:B-1----:R-:W-:Y:S02]  /*0690*/  R2UR UR12, R4 ;  /* 0x00000000040c72ca */ /* 0x002fe400000e0000 */
[----:B------:R-:W-:Y:S01]  /*06a0*/  UMOV UR4, 0x20 ;  /* 0x0000002000047882 */ /* 0x000fe20000000000 */
[----:B------:R-:W1:Y:S02]  /*06b0*/  LDC R4, c[0x0][0x140] ;  /* 0x00005000ff047b82 */ /* 0x000e640000000800 */
[----:B------:R-:W-:Y:S01]  /*06c0*/  ISETP.NE.AND P3, PT, R5, UR8, PT ;  /* 0x0000000805007c0c */ /* 0x000fe2000bf65270 */
[----:B------:R-:W-:Y:S01]  /*06d0*/  IMAD.SHL.U32 R5, R2, 0x4, RZ ;  /* 0x0000000402057824 */ /* 0x000fe200078e00ff */
[----:B------:R-:W-:-:S04]  /*06e0*/  @!UP0 UIADD3 UR4, -UR4, 0x100000, URZ ;  /* 0x0010000004048890 */ /* 0x000fc8000fffe13f */
[----:B------:R-:W-:Y:S02]  /*06f0*/  @!UP0 USHF.L.U32 UR5, UR4, 0xb, URZ ;  /* 0x0000000b04058899 */ /* 0x000fe4000800063f */
[----:B------:R-:W-:Y:S02]  /*0700*/  @!UP0 USHF.L.U32 UR4, UR4, 0x1, URZ ;  /* 0x0000000104048899 */ /* 0x000fe4000800063f */
[----:B0-----:R-:W-:Y:S01]  /*0710*/  @!UP0 ULEA UR6, UR7, UR6, 0x18 ;  /* 0x0000000607068291 */ /* 0x001fe2000f8ec03f */
[----:B------:R-:W-:Y:S01]  /*0720*/  LOP3.LUT R9, R2, 0xc, R5, 0x78, !PT ;  /* 0x0000000c02097812 */ /* 0x000fe200078e7805 */
[----:B------:R-:W-:Y:S01]  /*0730*/  VOTEU.ALL UP0, P0 ;  /* 0x00000000003f7886 */ /* 0x000fe20000000000 */
[----:B------:R-:W-:Y:S01]  /*0740*/  LOP3.LUT P0, RZ, R3, 0x7, RZ, 0xc0, !PT ;  /* 0x0000000703ff7812 */ /* 0x000fe2000780c0ff */
[----:B------:R-:W-:Y:S02]  /*0750*/  UIADD3 UR12, -UR12, URZ, URZ ;  /* 0x0000003f0c0c7290 */ /* 0x000fe4000fffe13f */
[----:B------:R0:W-:Y:S01]  /*0760*/  STL [R1+0x100], R9 ;  /* 0x0001000901007387 */ /* 0x0001e20000100800 */
[----:B------:R-:W-:-:S02]  /*0770*/  ISETP.LT.U32.AND P0, PT, R9, 0x2, !P0 ;  /* 0x000000020900780c */ /* 0x000fc40004701070 */
[----:B------:R-:W-:Y:S01]  /*0780*/  @P3 LEA.HI R0, R9, R9, RZ, 0x1 ;  /* 0x0000000909003211 */ /* 0x000fe200078f08ff */
[----:B------:R-:W5:Y:S02]  /*0790*/  FENCE.VIEW.ASYNC.S ;  /* 0x00000000000073c6 */ /* 0x000f640000000000 */
[----:B-----5:R-:W0:Y:S01]  /*07a0*/  @!UP0 SYNCS.EXCH.64 URZ, [UR6+0x60], UR4 ;  /* 0x00006004063f85b2 */ /* 0x020e220008000100 */
[----:B------:R-:W-:Y:S02]  /*07b0*/  @P3 SHF.R.S32.HI R0, RZ, 0x1, R0 ;  /* 0x00000001ff003819 */ /* 0x000fe40000011400 */
[----:B-1----:R-:W-:Y:S01]  /*07c0*/  ISETP.EQ.U32.AND P2, PT, R4, 0x1, PT ;  /* 0x000000010400780c */ /* 0x002fe20003f42070 */
[----:B------:R1:W0:Y:S01]  /*07d0*/  @!UP1 SYNCS.EXCH.64 URZ, [UR6+0x68], UR4 ;  /* 0x00006804063f95b2 */ /* 0x0002220008000100 */
[----:B------:R-:W-:Y:S01]  /*07e0*/  NOP ;  /* 0x0000000000007918 */ /* 0x000fe20000000000 */
[----:B-1----:R-:W-:-:S06]  /*07f0*/  UIMAD UR4, UR11, UR12, UR10 ;  /* 0x0000000c0b0472a4 */ /* 0x002fcc000f8e020a */
[----:B------:R-:W-:Y:S02]  /*0800*/  @P3 ISETP.NE.AND P4, PT, R0, UR4, PT ;  /* 0x0000000400003c0c */ /* 0x000fe4000bf85270 */
[----:B------:R-:W-:Y:S02]  /*0810*/  SEL R0, RZ, 0x1, !P0 ;  /* 0x00000001ff007807 */ /* 0x000fe40004000000 */
[----:B------:R-:W-:-:S04]  /*0820*/  @P3 SEL R17, RZ, 0x1, P4 ;  /* 0x00000001ff113807 */ /* 0x000fc80002000000 */
[----:B------:R-:W-:Y:S01]  /*0830*/  LOP3.LUT R17, R17, R0, RZ, 0xc0, !PT ;  /* 0x0000000011117212 */ /* 0x000fe200078ec0ff */
[----:B------:R-:W-:Y:S06]  /*0840*/  @!P2 BRA `(.L_x_3) ;  /* 0x000000000008a947 */ /* 0x000fec0003800000 */
[----:B0-234-:R-:W-:Y:S01]  /*0850*/  UCGABAR_ARV ;  /* 0x00000000000079c7 */ /* 0x01dfe20008000000 */
[----:B------:R-:W-:Y:S05]  /*0860*/  BRA `(.L_x_4) ;  /* 0x0000000000047947 */ /* 0x000fea0003800000 */
.L_x_3:
[----:B0-234-:R-:W-:Y:S01]  /*0870*/  NOP ;  /* 0x0000000000007918 */ /* 0x01dfe20000000000 */
.L_x_4:
[----:B------:R-:W-:Y:S01]  /*0880*/  ULDC UR4, c[0x0][0x65c] ;  /* 0x0001970000047ab9 */ /* 0x000fe20000000800 */
[----:B------:R-:W-:Y:S01]  /*0890*/  UMOV UR5, URZ ;  /* 0x0000003f00057c82 */ /* 0x000fe20008000000 */
[----:B------:R-:W-:-:S03]  /*08a0*/  UISETP.NE.AND UP0, UPT, UR4, 0x1, UPT ;  /* 0x000000010400788c */ /* 0x000fc6000bf05270 */
[----:B------:R-:W-:Y:S01]  /*08b0*/  UMOV UR4, UR13 ;  /* 0x0000000d00047c82 */ /* 0x000fe20008000000 */
[----:B------:R-:W-:Y:S02]  /*08c0*/  UP2UR UR46, UPR, URZ, 0x1 ;  /* 0x000000013f2e7883 */ /* 0x000fe40008000000 */
[----:B------:R-:W-:Y:S02]  /*08d0*/  PLOP3.LUT P0, PT, PT, PT, UP0, 0x80, 0x0 ;  /* 0x000000000000781c */ /* 0x000fe40003f0f008 */
[----:B------:R-:W-:Y:S02]  /*08e0*/  PLOP3.LUT P3, PT, PT, PT, UP0, 0x80, 0x0 ;  /* 0x000000000000781c */ /* 0x000fe40003f6f008 */
[----:B------:R-:W-:Y:S01]  /*08f0*/  PLOP3.LUT P5, PT, PT, PT, UP0, 0x80, 0x0 ;  /* 0x000000000000781c */ /* 0x000fe20003faf008 */
[----:B------:R-:W-:Y:S01]  /*0900*/  @UP0 ULDC UR14, c[0x0][0x10] ;  /* 0x00000400000e0ab9 */ /* 0x000fe20000000800 */
[----:B------:R-:W-:Y:S01]  /*0910*/  @UP0 UMOV UR6, UR10 ;  /* 0x0000000a00060c82 */ /* 0x000fe20008000000 */
[----:B------:R-:W-:Y:S01]  /*0920*/  @UP0 UMOV UR7, URZ ;  /* 0x0000003f00070c82 */ /* 0x000fe20008000000 */
[----:B------:R-:W-:Y:S01]  /*0930*/  PLOP3.LUT P4, PT, PT, PT, UP0, 0x80, 0x0 ;  /* 0x000000000000781c */ /* 0x000fe20003f8f008 */
[----:B------:R-:W-:-:S03]  /*0940*/  @UP0 UIMAD.WIDE.U32 UR14, UR13, UR14, UR6 ;  /* 0x0000000e0d0e02a5 */ /* 0x000fc6000f8e0006 */
[----:B------:R-:W-:Y:S01]  /*0950*/  @!UP0 ULDC UR7, c[0x0][0xc] ;  /* 0x0000030000078ab9 */ /* 0x000fe20000000800 */
[----:B------:R-:W-:Y:S01]  /*0960*/  @UP0 UMOV UR6, URZ ;  /* 0x0000003f00060c82 */ /* 0x000fe20008000000 */
[----:B------:R-:W-:Y:S01]  /*0970*/  @!UP0 UIMAD.WIDE.U32 UR4, UR10, UR7, UR4 ;  /* 0x000000070a0482a5 */ /* 0x000fe2000f8e0004 */
[----:B------:R-:W-:Y:S01]  /*0980*/  IMAD.U32 R2, RZ, RZ, UR14 ;  /* 0x0000000eff027e24 */ /* 0x000fe2000f8e00ff */
[----:B------:R-:W-:Y:S02]  /*0990*/  @UP0 UIADD3 UR6, UR15, UR6, URZ ;  /* 0x000000060f060290 */ /* 0x000fe4000fffe03f */
[----:B------:R-:W-:Y:S01]  /*09a0*/  MOV R3, UR15 ;  /* 0x0000000f00037c02 */ /* 0x000fe20008000f00 */
[----:B------:R-:W-:Y:S01]  /*09b0*/  @P0 IMAD.MOV.U32 R7, RZ, RZ, R2 ;  /* 0x000000ffff070224 */ /* 0x000fe200078e0002 */
[----:B------:R-:W-:Y:S01]  /*09c0*/  MOV R4, UR4 ;  /* 0x0000000400047c02 */ /* 0x000fe20008000f00 */
[----:B------:R-:W-:Y:S02]  /*09d0*/  IMAD.U32 R5, RZ, RZ, UR5 ;  /* 0x00000005ff057e24 */ /* 0x000fe4000f8e00ff */
[----:B------:R-:W-:-:S02]  /*09e0*/  IMAD.U32 R2, RZ, RZ, UR4 ;  /* 0x00000004ff027e24 */ /* 0x000fc4000f8e00ff */
[----:B------:R-:W-:Y:S02]  /*09f0*/  @P3 IMAD.U32 R6, RZ, RZ, UR6 ;  /* 0x00000006ff063e24 */ /* 0x000fe4000f8e00ff */
[----:B------:R-:W-:Y:S02]  /*0a00*/  @!P5 IMAD.MOV.U32 R6, RZ, RZ, R5 ;  /* 0x000000ffff06d224 */ /* 0x000fe400078e0005 */
[----:B------:R-:W-:Y:S02]  /*0a10*/  @!P4 IMAD.MOV.U32 R7, RZ, RZ, R2 ;  /* 0x000000ffff07c224 */ /* 0x000fe400078e0002 */
[----:B------:R-:W-:Y:S01]  /*0a20*/  IMAD.U32 R3, RZ, RZ, UR5 ;  /* 0x00000005ff037e24 */ /* 0x000fe2000f8e00ff */
[----:B------:R0:W-:Y:S04]  /*0a30*/  STL [R1+0x104], R6 ;  /* 0x0001040601007387 */ /* 0x0001e80000100800 */
[----:B------:R0:W-:Y:S01]  /*0a40*/  STL [R1+0x108], R7 ;  /* 0x0001080701007387 */ /* 0x0001e20000100800 */
[----:B------:R-:W-:Y:S05]  /*0a50*/  @!P2 BRA `(.L_x_5) ;  /* 0x00000000000ca947 */ /* 0x000fea0003800000 */
[----:B------:R-:W-:Y:S01]  /*0a60*/  UCGABAR_WAIT ;  /* 0x0000000000007dc7 */ /* 0x000fe20008000000 */
[----:B------:R-:W-:Y:S01]  /*0a70*/  CCTL.IVALL ;  /* 0x00000000ff00798f */ /* 0x000fe20002000000 */
[----:B------:R-:W-:Y:S05]  /*0a80*/  BRA `(.L_x_6) ;  /* 0x0000000000047947 */ /* 0x000fea0003800000 */
.L_x_5:
[----:B------:R-:W-:Y:S06]  /*0a90*/  BAR.SYNC.DEFER_BLOCKING 0x0 ;  /* 0x0000000000007b1d */ /* 0x000fec0000010000 */
.L_x_6:
[----:B------:R-:W-:Y:S05]  /*0aa0*/  @!P1 BRA `(.L_x_7) ;  /* 0x0000014400809947 */ /* 0x000fea0003800000 */
[----:B------:R-:W-:-:S06]  /*0ab0*/  UISETP.GT.U32.AND UP0, UPT, UR16, 0x1, UPT ;  /* 0x000000011000788c */ /* 0x000fcc000bf04070 */
[----:B------:R-:W-:-:S13]  /*0ac0*/  PLOP3.LUT P0, PT, PT, PT, UP0, 0x80, 0x0 ;  /* 0x000000000000781c */ /* 0x000fda0003f0f008 */
[----:B------:R-:W-:Y:S05]  /*0ad0*/  @P0 EXIT ;  /* 0x000000000000094d */ /* 0x000fea0003800000 */
[----:B------:R-:W-:Y:S01]  /*0ae0*/  ULDC.64 UR4, c[0x0][0x650] ;  /* 0x0001940000047ab9 */ /* 0x000fe20000000a00 */
[----:B------:R-:W-:Y:S01]  /*0af0*/  UMOV UR41, 0xffffffff ;  /* 0xffffffff00297882 */ /* 0x000fe20000000000 */
[----:B------:R-:W-:Y:S01]  /*0b00*/  ISETP.GE.U32.AND P0, PT, R7, UR4, PT ;  /* 0x0000000407007c0c */ /* 0x000fe2000bf06070 */
[----:B------:R-:W-:Y:S01]  /*0b10*/  UMOV UR42, 0xffffffff ;  /* 0xffffffff002a7882 */ /* 0x000fe20000000000 */
[----:B------:R-:W-:Y:S01]  /*0b20*/  UMOV UR43, 0xffffffff ;  /* 0xffffffff002b7882 */ /* 0x000fe20000000000 */
[----:B------:R-:W-:Y:S02]  /*0b30*/  PRMT R0, RZ, 0x7610, R0 ;  /* 0x00007610ff007816 */ /* 0x000fe40000000000 */
[----:B------:R-:W-:-:S13]  /*0b40*/  ISETP.GE.U32.AND.EX P0, PT, R6, UR5, PT, P0 ;  /* 0x0000000506007c0c */ /* 0x000fda000bf06100 */
[----:B------:R-:W-:Y:S05]  /*0b50*/  @P0 BRA `(.L_x_8) ;  /* 0x0000000400480947 */ /* 0x000fea0003800000 */
[----:B------:R-:W-:Y:S01]  /*0b60*/  ULDC.64 UR16, c[0x0][0x628] ;  /* 0x00018a0000107ab9 */ /* 0x000fe20000000a00 */
[C---:B------:R-:W-:Y:S01]  /*0b70*/  R2UR UR19, R7.reuse ;  /* 0x00000000071372ca */ /* 0x040fe200000e0000 */
[----:B------:R-:W-:Y:S01]  /*0b80*/  ULDC UR18, c[0x0][0x630] ;  /* 0x00018c0000127ab9 */ /* 0x000fe20000000800 */
[----:B------:R-:W-:Y:S02]  /*0b90*/  ISETP.NE.U32.AND P0, PT, RZ, UR16, PT ;  /* 0x00000010ff007c0c */ /* 0x000fe4000bf05070 */
[----:B------:R-:W-:Y:S02]  /*0ba0*/  R2UR UR4, R7 ;  /* 0x00000000070472ca */ /* 0x000fe400000e0000 */
[----:B------:R-:W-:Y:S02]  /*0bb0*/  ISETP.NE.AND.EX P0, PT, RZ, UR17, PT, P0 ;  /* 0x00000011ff007c0c */ /* 0x000fe4000bf05300 */
[----:B------:R-:W-:-:S11]  /*0bc0*/  R2UR UR5, R6 ;  /* 0x00000000060572ca */ /* 0x000fd600000e0000 */
[----:B------:R-:W-:Y:S05]  /*0bd0*/  @!P0 BRA `(.L_x_9) ;  /* 0x0000000000308947 */ /* 0x000fea0003800000 */
[----:B------:R-:W-:Y:S01]  /*0be0*/  R2UR UR4, R7 ;  /* 0x00000000070472ca */ /* 0x000fe200000e0000 */
[----:B------:R-:W-:Y:S01]  /*0bf0*/  ULDC UR9, c[0x0][0x634] ;  /* 0x00018d0000097ab9 */ /* 0x000fe20000000800 */
[----:B------:R-:W-:-:S11]  /*0c00*/  R2UR UR13, R6 ;  /* 0x00000000060d72ca */ /* 0x000fd600000e0000 */
[----:B------:R-:W-:-:S04]  /*0c10*/  UIADD3 UR9, UP0, UR4, UR9, URZ ;  /* 0x0000000904097290 */ /* 0x000fc8000ff1e03f */
[----:B------:R-:W-:-:S04]  /*0c20*/  UIADD3.X UR13, URZ, UR13, URZ, UP0, !UPT ;  /* 0x0000000d3f0d7290 */ /* 0x000fc800087fe43f */
[----:B------:R-:W-:-:S04]  /*0c30*/  UIMAD.WIDE.U32 UR4, UR13, UR16, URZ ;  /* 0x000000100d0472a5 */ /* 0x000fc8000f8e003f */
[----:B------:R-:W-:Y:S02]  /*0c40*/  UIMAD.WIDE.U32 UR6, UP0, UR9, UR17, UR4 ;  /* 0x00000011090672a5 */ /* 0x000fe4000f800004 */
[----:B------:R-:W-:Y:S02]  /*0c50*/  UIMAD.WIDE.U32 UR4, UR9, UR16, URZ ;  /* 0x00000010090472a5 */ /* 0x000fe4000f8e003f */
[----:B------:R-:W-:Y:S02]  /*0c60*/  UIADD3.X UR15, URZ, URZ, URZ, UP0, !UPT ;  /* 0x0000003f3f0f7290 */ /* 0x000fe400087fe43f */
[----:B------:R-:W-:Y:S01]  /*0c70*/  UIADD3 URZ, UP0, UR5, UR6, URZ ;  /* 0x00000006053f7290 */ /* 0x000fe2000ff1e03f */
[----:B------:R-:W-:-:S03]  /*0c80*/  UMOV UR14, UR7 ;  /* 0x00000007000e7c82 */ /* 0x000fc60008000000 */
[----:B------:R-:W-:-:S12]  /*0c90*/  UIMAD.WIDE.U32.X UR4, UR13, UR17, UR14, UP0 ;  /* 0x000000110d0472a5 */ /* 0x000fd800080e040e */
.L_x_9:
[----:B------:R-:W-:Y:S01]  /*0ca0*/  USHF.R.U64 UR43, UR4, UR18, UR5 ;  /* 0x00000012042b7299 */ /* 0x000fe20008001205 */
[----:B------:R-:W-:Y:S01]  /*0cb0*/  R2UR UR7, R6 ;  /* 0x00000000060772ca */ /* 0x000fe200000e0000 */
[----:B------:R-:W-:Y:S02]  /*0cc0*/  USHF.R.U32.HI UR4, URZ, UR18, UR5 ;  /* 0x000000123f047299 */ /* 0x000fe40008011605 */
[----:B------:R-:W-:Y:S01]  /*0cd0*/  UIADD3 UR5, UP0, URZ, -UR43, URZ ;  /* 0x8000002b3f057290 */ /* 0x000fe2000ff1e03f */
[----:B------:R-:W-:Y:S01]  /*0ce0*/  ULDC.64 UR14, c[0x0][0x620] ;  /* 0x00018800000e7ab9 */ /* 0x000fe20000000a00 */
[----:B------:R-:W-:Y:S02]  /*0cf0*/  UMOV UR6, UR19 ;  /* 0x0000001300067c82 */ /* 0x000fe40008000000 */
[----:B------:R-:W-:Y:S01]  /*0d00*/  UIADD3.X UR4, URZ, ~UR4, URZ, UP0, !UPT ;  /* 0x800000043f047290 */ /* 0x000fe200087fe43f */
[----:B------:R-:W-:Y:S01]  /*0d10*/  ULDC UR9, c[0x0][0x618] ;  /* 0x0001860000097ab9 */ /* 0x000fe20000000800 */
[----:B------:R-:W-:-:S02]  /*0d20*/  UIMAD UR12, UR11, UR12, UR10 ;  /* 0x0000000c0b0c72a4 */ /* 0x000fc4000f8e020a */
[----:B------:R-:W-:Y:S02]  /*0d30*/  UIMAD UR4, UR4, UR14, URZ ;  /* 0x0000000e040472a4 */ /* 0x000fe4000f8e023f */
[----:B------:R-:W-:Y:S02]  /*0d40*/  UIMAD.WIDE.U32 UR6, UR5, UR14, UR6 ;  /* 0x0000000e050672a5 */ /* 0x000fe4000f8e0006 */
[----:B------:R-:W-:Y:S01]  /*0d50*/  UIMAD UR4, UR5, UR15, UR4 ;  /* 0x0000000f050472a4 */ /* 0x000fe2000f8e0204 */
[----:B------:R-:W-:Y:S01]  /*0d60*/  ULDC UR10, c[0x0][0x608] ;  /* 0x00018200000a7ab9 */ /* 0x000fe20000000800 */
[----:B------:R-:W-:Y:S02]  /*0d70*/  ULDC UR18, c[0x0][0x658] ;  /* 0x0001960000127ab9 */ /* 0x000fe40000000800 */
[----:B------:R-:W-:Y:S01]  /*0d80*/  UIADD3 UR7, UR7, UR4, URZ ;  /* 0x0000000407077290 */ /* 0x000fe2000fffe03f */
[----:B------:R-:W-:Y:S02]  /*0d90*/  UMOV UR11, 0xffffffff ;  /* 0xffffffff000b7882 */ /* 0x000fe40000000000 */
[----:B------:R-:W-:Y:S01]  /*0da0*/  ULDC.64 UR4, c[0x0][0x640] ;  /* 0x0001900000047ab9 */ /* 0x000fe20000000a00 */
[----:B------:R-:W-:Y:S01]  /*0db0*/  USHF.R.U64 UR16, UR6, UR9, UR7 ;  /* 0x0000000906107299 */ /* 0x000fe20008001207 */
[----:B------:R-:W-:Y:S01]  /*0dc0*/  ISETP.NE.U32.AND P0, PT, RZ, UR4, PT ;  /* 0x00000004ff007c0c */ /* 0x000fe2000bf05070 */
[----:B------:R-:W-:-:S02]  /*0dd0*/  USHF.R.U32.HI UR7, URZ, UR9, UR7 ;  /* 0x000000093f077299 */ /* 0x000fc40008011607 */
[----:B------:R-:W-:Y:S01]  /*0de0*/  USHF.L.U32 UR6, UR11, UR18, URZ ;  /* 0x000000120b067299 */ /* 0x000fe2000800063f */
[----:B------:R-:W-:Y:S01]  /*0df0*/  ISETP.NE.AND.EX P0, PT, RZ, UR5, PT, P0 ;  /* 0x00000005ff007c0c */ /* 0x000fe2000bf05300 */
[----:B------:R-:W-:Y:S02]  /*0e00*/  USHF.R.U64 UR22, UR16, UR10, UR7 ;  /* 0x0000000a10167299 */ /* 0x000fe40008001207 */
[----:B------:R-:W-:Y:S02]  /*0e10*/  USHF.R.U32.HI UR7, URZ, UR10, UR7 ;  /* 0x0000000a3f077299 */ /* 0x000fe40008011607 */
[----:B------:R-:W-:Y:S02]  /*0e20*/  UISETP.NE.AND UP1, UPT, UR46, URZ, UPT ;  /* 0x0000003f2e00728c */ /* 0x000fe4000bf25270 */
[----:B------:R-:W-:Y:S01]  /*0e30*/  USHF.R.U64 UR23, UR22, UR18, UR7 ;  /* 0x0000001216177299 */ /* 0x000fe20008001207 */
[----:B------:R-:W-:Y:S01]  /*0e40*/  ULDC UR17, c[0x0][0x600] ;  /* 0x0001800000117ab9 */ /* 0x000fe20000000800 */
[----:B------:R-:W-:-:S02]  /*0e50*/  ULOP3.LUT UR13, URZ, UR6, URZ, 0x33, !UPT ;  /* 0x000000063f0d7292 */ /* 0x000fc4000f8e333f */
[----:B------:R-:W-:Y:S02]  /*0e60*/  UIADD3 UR15, UR17, -0x1, URZ ;  /* 0xffffffff110f7890 */ /* 0x000fe4000fffe03f */
[----:B------:R-:W-:Y:S02]  /*0e70*/  USEL UR12, UR8, UR12, !UP1 ;  /* 0x0000000c080c7287 */ /* 0x000fe4000c800000 */
[----:B------:R-:W-:Y:S01]  /*0e80*/  USHF.R.U32.HI UR7, URZ, UR18, UR7 ;  /* 0x000000123f077299 */ /* 0x000fe20008011607 */
[----:B------:R-:W-:Y:S01]  /*0e90*/  ULDC UR19, c[0x0][0x648] ;  /* 0x0001920000137ab9 */ /* 0x000fe20000000800 */
[----:B------:R-:W-:Y:S01]  /*0ea0*/  ULDC UR20, c[0x0][0x638] ;  /* 0x00018e0000147ab9 */ /* 0x000fe20000000800 */
[----:B------:R-:W-:Y:S01]  /*0eb0*/  UMOV UR21, 0x1 ;  /* 0x0000000100157882 */ /* 0x000fe20000000000 */
[----:B------:R-:W-:Y:S01]  /*0ec0*/  UMOV UR6, UR23 ;  /* 0x0000001700067c82 */ /* 0x000fe20008000000 */
[----:B------:R-:W-:Y:S07]  /*0ed0*/  @!P0 BRA `(.L_x_10) ;  /* 0x0000000000308947 */ /* 0x000fee0003800000 */
[----:B------:R-:W-:Y:S02]  /*0ee0*/  ULDC UR10, c[0x0][0x64c] ;  /* 0x00019300000a7ab9 */ /* 0x000fe40000000800 */
        /* <DEDUP_REMOVED lines=8> */
[----:B------:R-:W-:-:S07]  /*0f70*/  UIMAD.WIDE.U32.X UR4, UR14, UR5, UR10, UP0 ;  /* 0x000000050e0472a5 */ /* 0x000fce00080e040a */
[----:B------:R-:W-:Y:S01]  /*0f80*/  UMOV UR6, UR4 ;  /* 0x0000000400067c82 */ /* 0x000fe20008000000 */
[----:B------:R-:W-:-:S05]  /*0f90*/  UMOV UR7, UR5 ;  /* 0x0000000500077c82 */ /* 0x000fca0008000000 */
.L_x_10:
[----:B------:R-:W-:Y:S01]  /*0fa0*/  USHF.R.U64 UR5, UR6, UR19, UR7 ;  /* 0x0000001306057299 */ /* 0x000fe20008001207 */
[----:B------:R-:W-:Y:S01]  /*0fb0*/  IMAD.MOV.U32 R0, RZ, RZ, 0x1 ;  /* 0x00000001ff007424 */ /* 0x000fe200078e00ff */
[----:B------:R-:W-:Y:S02]  /*0fc0*/  USHF.L.U32 UR4, UR21, UR18, URZ ;  /* 0x0000001215047299 */ /* 0x000fe4000800063f */
[----:B------:R-:W-:Y:S02]  /*0fd0*/  ULOP3.LUT UR13, UR22, UR13, URZ, 0xc0, !UPT ;  /* 0x0000000d160d7292 */ /* 0x000fe4000f8ec03f */
[----:B------:R-:W-:Y:S02]  /*0fe0*/  UIADD3 UR6, -UR5, URZ, URZ ;  /* 0x0000003f05067290 */ /* 0x000fe4000fffe13f */
[----:B------:R-:W-:Y:S02]  /*0ff0*/  UIMAD UR13, UR4, UR5, UR13 ;  /* 0x00000005040d72a4 */ /* 0x000fe4000f8e020d */
[----:B------:R-:W-:-:S02]  /*1000*/  ULOP3.LUT UR15, UR16, UR15, URZ, 0xc0, !UPT ;  /* 0x0000000f100f7292 */ /* 0x000fc4000f8ec03f */
[----:B------:R-:W-:Y:S01]  /*1010*/  UIMAD UR4, UR6, UR20, UR23 ;  /* 0x00000014060472a4 */ /* 0x000fe2000f8e0217 */
[----:B------:R-:W-:Y:S01]  /*1020*/  ULDC UR5, c[0x0][0x610] ;  /* 0x0001840000057ab9 */ /* 0x000fe20000000800 */
[----:B------:R-:W-:Y:S02]  /*1030*/  UISETP.NE.AND UP0, UPT, UR46, URZ, UPT ;  /* 0x0000003f2e00728c */ /* 0x000fe4000bf05270 */
[----:B------:R-:W-:Y:S02]  /*1040*/  UIMAD UR12, UR13, UR5, UR12 ;  /* 0x000000050d0c72a4 */ /* 0x000fe4000f8e020c */
[----:B------:R-:W-:-:S04]  /*1050*/  UIMAD UR4, UR4, UR17, UR15 ;  /* 0x00000011040472a4 */ /* 0x000fc8000f8e020f */
[----:B------:R-:W-:Y:S02]  /*1060*/  USEL UR42, UR4, UR12, !UP0 ;  /* 0x0000000c042a7287 */ /* 0x000fe4000c000000 */
[----:B------:R-:W-:-:S12]  /*1070*/  USEL UR41, UR12, UR4, !UP0 ;  /* 0x000000040c297287 */ /* 0x000fd8000c000000 */
.L_x_8:
[----:B------:R-:W-:-:S08]  /*1080*/  NOP ;  /* 0x0000000000007918 */ /* 0x000fd00000000000 */
[----:B------:R-:W1:Y:S02]  /*1090*/  USETMAXREG.TRY_ALLOC.CTAPOOL UP0, 0xf0 ;  /* 0x000000f0000079c8 */ /* 0x000e640008000600 */
[----:B-1----:R-:W-:-:S13]  /*10a0*/  PLOP3.LUT P0, PT, PT, PT, UP0, 0x80, 0x0 ;  /* 0x000000000000781c */ /* 0x002fda0003f0f008 */
[----:B------:R-:W-:Y:S05]  /*10b0*/  @!P0 BRA `(.L_x_8) ;  /* 0xfffffffc00f08947 */ /* 0x000fea000383ffff */
[----:B------:R-:W-:Y:S01]  /*10c0*/  ULDC.64 UR4, c[0x0][0x598] ;  /* 0x0001660000047ab9 */ /* 0x000fe20000000a00 */
[----:B------:R-:W-:Y:S01]  /*10d0*/  ULDC.64 UR36, c[0x0][0x208] ;  /* 0x0000820000247ab9 */ /* 0x000fe20000000a00 */
[----:B------:R-:W-:-:S04]  /*10e0*/  ISETP.NE.U32.AND P0, PT, RZ, UR4, PT ;  /* 0x00000004ff007c0c */ /* 0x000fc8000bf05070 */
[----:B------:R-:W-:-:S13]  /*10f0*/  ISETP.NE.AND.EX P0, PT, RZ, UR5, PT, P0 ;  /* 0x00000005ff007c0c */ /* 0x000fda000bf05300 */
[----:B------:R-:W-:Y:S05]  /*1100*/  @!P0 BRA `(.L_x_11) ;  /* 0x00000000001c8947 */ /* 0x000fea0003800000 */
[----:B------:R-:W1:Y:S02]  /*1110*/  LDC.64 R2, c[0x0][0x598] ;  /* 0x00016600ff027b82 */ /* 0x000e640000000a00 */
[----:B-1----:R-:W2:Y:S02]  /*1120*/  LDG.E.64 R2, desc[UR36][R2.64] ;  /* 0x0000002402027981 */ /* 0x002ea4000c1e1b00 */
[----:B--2---:R-:W-:-:S04]  /*1130*/  ISETP.NE.U32.AND P0, PT, R2, RZ, PT ;  /* 0x000000ff0200720c */ /* 0x004fc80003f05070 */
[----:B------:R-:W-:-:S13]  /*1140*/  ISETP.NE.AND.EX P0, PT, R3, RZ, PT, P0 ;  /* 0x000000ff0300720c */ /* 0x000fda0003f05300 */
[----:B------:R-:W-:Y:S05]  /*1150*/  @!P0 BRA `(.L_x_11) ;  /* 0x0000000000088947 */ /* 0x000fea0003800000 */
[----:B------:R1:W5:Y:S01]  /*1160*/  LD.E R2, desc[UR36][R2.64] ;  /* 0x0000002402027980 */ /* 0x000362000c101900 */
[----:B------:R-:W-:Y:S05]  /*1170*/  BRA `(.L_x_12) ;  /* 0x0000000000247947 */ /* 0x000fea0003800000 */
.L_x_11:
[----:B------:R-:W-:Y:S02]  /*1180*/  ULDC.64 UR4, c[0x0][0x588] ;  /* 0x0001620000047ab9 */ /* 0x000fe40000000a00 */
[----:B------:R-:W-:-:S04]  /*1190*/  ISETP.NE.U32.AND P0, PT, RZ, UR4, PT ;  /* 0x00000004ff007c0c */ /* 0x000fc8000bf05070 */
[----:B------:R-:W-:-:S13]  /*11a0*/  ISETP.NE.AND.EX P0, PT, RZ, UR5, PT, P0 ;  /* 0x00000005ff007c0c */ /* 0x000fda000bf05300 */
[----:B------:R-:W-:Y:S05]  /*11b0*/  @!P0 BRA `(.L_x_13) ;  /* 0x00000000000c8947 */ /* 0x000fea0003800000 */
[----:B------:R-:W1:Y:S02]  /*11c0*/  LDC.64 R2, c[0x0][0x588] ;  /* 0x00016200ff027b82 */ /* 0x000e640000000a00 */
[----:B-1----:R2:W5:Y:S01]  /*11d0*/  LDG.E R2, desc[UR36][R2.64] ;  /* 0x0000002402027981 */ /* 0x002562000c1e1900 */
[----:B------:R-:W-:Y:S05]  /*11e0*/  BRA `(.L_x_12) ;  /* 0x0000000000087947 */ /* 0x000fea0003800000 */
.L_x_13:
[----:B------:R-:W-:Y:S02]  /*11f0*/  ULDC UR4, c[0x0][0x580] ;  /* 0x0001600000047ab9 */ /* 0x000fe40000000800 */
[----:B------:R-:W-:-:S07]  /*1200*/  MOV R2, UR4 ;  /* 0x0000000400027c02 */ /* 0x000fce0008000f00 */
.L_x_12:
[----:B------:R-:W-:Y:S02]  /*1210*/  ULDC.64 UR4, c[0x0][0x5a0] ;  /* 0x0001680000047ab9 */ /* 0x000fe40000000a00 */
[----:B------:R-:W-:-:S04]  /*1220*/  ISETP.NE.U32.AND P0, PT, RZ, UR4, PT ;  /* 0x00000004ff007c0c */ /* 0x000fc8000bf05070 */
[----:B------:R-:W-:-:S13]  /*1230*/  ISETP.NE.AND.EX P0, PT, RZ, UR5, PT, P0 ;  /* 0x00000005ff007c0c */ /* 0x000fda000bf05300 */
[----:B------:R-:W-:Y:S05]  /*1240*/  @!P0 BRA `(.L_x_14) ;  /* 0x00000000001c8947 */ /* 0x000fea0003800000 */
[----:B------:R-:W3:Y:S02]  /*1250*/  LDC.64 R4, c[0x0][0x5a0] ;  /* 0x00016800ff047b82 */ /* 0x000ee40000000a00 */
[----:B---3--:R-:W3:Y:S02]  /*1260*/  LDG.E.64 R4, desc[UR36][R4.64] ;  /* 0x0000002404047981 */ /* 0x008ee4000c1e1b00 */
[----:B---3--:R-:W-:-:S04]  /*1270*/  ISETP.NE.U32.AND P0, PT, R4, RZ, PT ;  /* 0x000000ff0400720c */ /* 0x008fc80003f05070 */
[----:B------:R-:W-:-:S13]  /*1280*/  ISETP.NE.AND.EX P0, PT, R5, RZ, PT, P0 ;  /* 0x000000ff0500720c */ /* 0x000fda0003f05300 */
[----:B------:R-:W-:Y:S05]  /*1290*/  @!P0 BRA `(.L_x_14) ;  /* 0x0000000000088947 */ /* 0x000fea0003800000 */
[----:B------:R3:W5:Y:S01]  /*12a0*/  LD.E R16, desc[UR36][R4.64] ;  /* 0x0000002404107980 */ /* 0x000762000c101900 */
[----:B------:R-:W-:Y:S05]  /*12b0*/  BRA `(.L_x_15) ;  /* 0x0000000000247947 */ /* 0x000fea0003800000 */
.L_x_14:
[----:B------:R-:W-:Y:S02]  /*12c0*/  ULDC.64 UR4, c[0x0][0x590] ;  /* 0x0001640000047ab9 */ /* 0x000fe40000000a00 */
[----:B------:R-:W-:-:S04]  /*12d0*/  ISETP.NE.U32.AND P0, PT, RZ, UR4, PT ;  /* 0x00000004ff007c0c */ /* 0x000fc8000bf05070 */
[----:B------:R-:W-:-:S13]  /*12e0*/  ISETP.NE.AND.EX P0, PT, RZ, UR5, PT, P0 ;  /* 0x00000005ff007c0c */ /* 0x000fda000bf05300 */
[----:B------:R-:W-:Y:S05]  /*12f0*/  @!P0 BRA `(.L_x_16) ;  /* 0x00000000000c8947 */ /* 0x000fea0003800000 */
[----:B------:R-:W3:Y:S02]  /*1300*/  LDC.64 R4, c[0x0][0x590] ;  /* 0x00016400ff047b82 */ /* 0x000ee40000000a00 */
[----:B---3--:R4:W5:Y:S01]  /*1310*/  LDG.E R16, desc[UR36][R4.64] ;  /* 0x0000002404107981 */ /* 0x008962000c1e1900 */
[----:B------:R-:W-:Y:S05]  /*1320*/  BRA `(.L_x_15) ;  /* 0x0000000000087947 */ /* 0x000fea0003800000 */
.L_x_16:
[----:B------:R-:W-:Y:S02]  /*1330*/  ULDC UR4, c[0x0][0x584] ;  /* 0x0001610000047ab9 */ /* 0x000fe40000000800 */
[----:B------:R-:W-:-:S07]  /*1340*/  IMAD.U32 R16, RZ, RZ, UR4 ;  /* 0x00000004ff107e24 */ /* 0x000fce000f8e00ff */
.L_x_15:
[----:B------:R-:W-:-:S13]  /*1350*/  LOP3.LUT P0, RZ, R0, 0xff, RZ, 0xc0, !PT ;  /* 0x000000ff00ff7812 */ /* 0x000fda000780c0ff */
[----:B------:R-:W-:Y:S05]  /*1360*/  @!P0 EXIT ;  /* 0x000000000000894d */ /* 0x000fea0003800000 */
[----:B------:R-:W-:Y:S01]  /*1370*/  ULDC UR4, c[0x0][0x28c] ;  /* 0x0000a30000047ab9 */ /* 0x000fe20000000800 */
[----:B------:R-:W-:Y:S01]  /*1380*/  UMOV UR38, URZ ;  /* 0x0000003f00267c82 */ /* 0x000fe20008000000 */
[----:B------:R-:W-:Y:S01]  /*1390*/  UIADD3 UR4, UR4, 0x1f, URZ ;  /* 0x0000001f04047890 */ /* 0x000fe2000fffe03f */
[----:B------:R-:W-:-:S03]  /*13a0*/  UMOV UR39, URZ ;  /* 0x0000003f00277c82 */ /* 0x000fc60008000000 */
[----:B------:R-:W-:-:S04]  /*13b0*/  USHF.R.S32.HI UR5, URZ, 0x1f, UR4 ;  /* 0x0000001f3f057899 */ /* 0x000fc80008011404 */
[----:B------:R-:W-:-:S04]  /*13c0*/  ULEA.HI UR5, UR5, UR4, URZ, 0x5 ;  /* 0x0000000405057291 */ /* 0x000fc8000f8f283f */
[----:B------:R-:W-:-:S12]  /*13d0*/  USHF.R.S32.HI UR44, URZ, 0x5, UR5 ;  /* 0x000000053f2c7899 */ /* 0x000fd80008011405 */
.L_x_540:
[----:B------:R-:W0:Y:S01]  /*13e0*/  S2R R0, SR_TID.X ;  /* 0x0000000000007919 */ /* 0x000e220000002100 */
[----:B------:R-:W1:Y:S01]  /*13f0*/  S2UR UR6, SR_CgaCtaId ;  /* 0x00000000000679c3 */ /* 0x000e620000008800 */
[----:B------:R-:W-:Y:S02]  /*1400*/  UMOV UR45, 0x400 ;  /* 0x00000400002d7882 */ /* 0x000fe40000000000 */
[----:B-1----:R-:W-:Y:S01]  /*1410*/  ULEA UR45, UR6, UR45, 0x18 ;  /* 0x0000002d062d7291 */ /* 0x002fe2000f8ec03f */
[----:B0-----:R-:W-:-:S04]  /*1420*/  LOP3.LUT R0, R0, 0x80, RZ, 0xc0, !PT ;  /* 0x0000008000007812 */ /* 0x001fc800078ec0ff */
[----:B------:R-:W-:-:S06]  /*1430*/  SHF.R.U32.HI R0, RZ, 0x7, R0 ;  /* 0x00000007ff007819 */ /* 0x000fcc0000011600 */
[----:B------:R-:W0:Y:S02]  /*1440*/  SHFL.IDX PT, R0, R0, RZ, 0x1f ;  /* 0x00001fff00007589 */ /* 0x000e2400000e0000 */
[----:B0-----:R-:W-:-:S13]  /*1450*/  R2UR UR4, R0 ;  /* 0x00000000000472ca */ /* 0x001fda00000e0000 */
[----:B------:R-:W-:-:S04]  /*1460*/  ULEA.HI UR5, UR4, UR4, URZ, 0x1 ;  /* 0x0000000404057291 */ /* 0x000fc8000f8f083f */
[----:B------:R-:W-:-:S04]  /*1470*/  ULOP3.LUT UR5, UR5, 0xffffe, URZ, 0xc0, !UPT ;  /* 0x000ffffe05057892 */ /* 0x000fc8000f8ec03f */
[----:B------:R-:W-:-:S03]  /*1480*/  UIADD3 UR5, UR4, -UR5, URZ ;  /* 0x8000000504057290 */ /* 0x000fc6000fffe03f */
[----:B------:R-:W-:Y:S01]  /*1490*/  ULDC UR4, c[0x0][0x28c] ;  /* 0x0000a30000047ab9 */ /* 0x000fe20000000800 */
[----:B------:R-:W-:Y:S01]  /*14a0*/  ULEA UR5, UR5, UR45, 0xc ;  /* 0x0000002d05057291 */ /* 0x000fe2000f8e603f */
[----:B------:R-:W-:-:S03]  /*14b0*/  ISETP.LT.AND P0, PT, RZ, UR4, PT ;  /* 0x00000004ff007c0c */ /* 0x000fc6000bf01270 */
[----:B------:R-:W-:-:S04]  /*14c0*/  UIADD3 UR5, UR5, 0x100, URZ ;  /* 0x0000010005057890 */ /* 0x000fc8000fffe03f */
[----:B------:R-:W-:-:S04]  /*14d0*/  USHF.R.U32.HI UR5, URZ, 0x4, UR5 ;  /* 0x000000043f057899 */ /* 0x000fc80008011605 */
[----:B------:R-:W-:Y:S02]  /*14e0*/  ULOP3.LUT UR47, UR5, 0x3fff, URZ, 0xc0, !UPT ;  /* 0x00003fff052f7892 */ /* 0x000fe4000f8ec03f */
[----:B---3--:R-:W-:Y:S10]  /*14f0*/  @P0 BRA `(.L_x_17) ;  /* 0x0000000000400947 */ /* 0x008ff40003800000 */
[----:B------:R-:W-:Y:S01]  /*1500*/  MOV R0, 0x0 ;  /* 0x0000000000007802 */ /* 0x000fe20000000f00 */
[----:B------:R-:W-:Y:S01]  /*1510*/  ULDC.64 UR4, c[0x4][0x68] ;  /* 0x01001a0000047ab9 */ /* 0x000fe20000000a00 */
[----:B------:R-:W-:Y:S01]  /*1520*/  ULDC.64 UR6, c[0x4][0x8] ;  /* 0x0100020000067ab9 */ /* 0x000fe20000000a00 */
[----:B---34-:R-:W-:Y:S01]  /*1530*/  IMAD.U32 R4, RZ, RZ, UR4 ;  /* 0x00000004ff047e24 */ /* 0x018fe2000f8e00ff */
[----:B------:R0:W1:Y:S01]  /*1540*/  LDC.64 R14, c[0x4][R0] ;  /* 0x01000000000e7b82 */ /* 0x0000620000000a00 */
[----:B------:R-:W-:Y:S01]  /*1550*/  IMAD.U32 R5, RZ, RZ, UR5 ;  /* 0x00000005ff057e24 */ /* 0x000fe2000f8e00ff */
[----:B------:R-:W-:Y:S01]  /*1560*/  ULDC.64 UR4, c[0x4][0x70] ;  /* 0x01001c0000047ab9 */ /* 0x000fe20000000a00 */
[----:B------:R-:W-:Y:S01]  /*1570*/  IMAD.U32 R10, RZ, RZ, UR6 ;  /* 0x00000006ff0a7e24 */ /* 0x000fe2000f8e00ff */
[----:B------:R-:W-:Y:S01]  /*1580*/  MOV R7, UR5 ;  /* 0x0000000500077c02 */ /* 0x000fe20008000f00 */
[----:B------:R-:W-:Y:S01]  /*1590*/  IMAD.U32 R6, RZ, RZ, UR4 ;  /* 0x00000004ff067e24 */ /* 0x000fe2000f8e00ff */
[----:B------:R-:W-:Y:S01]  /*15a0*/  MOV R13, RZ ;  /* 0x000000ff000d7202 */ /* 0x000fe20000000f00 */
[----:B------:R-:W-:-:S02]  /*15b0*/  IMAD.U32 R11, RZ, RZ, UR7 ;  /* 0x00000007ff0b7e24 */ /* 0x000fc4000f8e00ff */
[----:B------:R-:W-:Y:S02]  /*15c0*/  IMAD.MOV.U32 R8, RZ, RZ, 0x1e1 ;  /* 0x000001e1ff087424 */ /* 0x000fe400078e00ff */
[----:B0-----:R-:W-:-:S07]  /*15d0*/  IMAD.MOV.U32 R12, RZ, RZ, 0x1 ;  /* 0x00000001ff0c7424 */ /* 0x001fce00078e00ff */
[----:B------:R-:W-:-:S07]  /*15e0*/  LEPC R20, `(.L_x_17) ;  /* 0x000000001014794e */ /* 0x000fce0000000000 */
[----:B-12--5:R-:W-:Y:S05]  /*15f0*/  CALL.ABS.NOINC R14 ;  /* 0x000000000e007343 */ /* 0x026fea0003c00000 */
.L_x_17:
[----:B------:R-:W-:-:S06]  /*1600*/  ULOP3.LUT UR4, UR40, 0x1, URZ, 0xfc, !UPT ;  /* 0x0000000128047892 */ /* 0x000fcc000f8efc3f */
[----:B------:R-:W-:-:S05]  /*1610*/  IMAD.U32 R0, RZ, RZ, UR4 ;  /* 0x00000004ff007e24 */ /* 0x000fca000f8e00ff */
[----:B------:R-:W-:-:S13]  /*1620*/  ISETP.NE.AND P0, PT, R0, 0x3, PT ;  /* 0x000000030000780c */ /* 0x000fda0003f05270 */
[----:B------:R-:W-:Y:S05]  /*1630*/  @!P0 BRA `(.L_x_18) ;  /* 0x0000000000048947 */ /* 0x000fea0003800000 */
[----:B------:R-:W-:Y:S01]  /*1640*/  BPT.TRAP 0x1 ;  /* 0x000000040000795c */ /* 0x000fe20000300000 */
.L_x_18:
[----:B--2---:R-:W-:Y:S02]  /*1650*/  IMAD.U32 R3, RZ, RZ, UR39 ;  /* 0x00000027ff037e24 */ /* 0x004fe4000f8e00ff */
[----:B------:R-:W-:-:S03]  /*1660*/  IMAD.U32 R0, RZ, RZ, UR38 ;  /* 0x00000026ff007e24 */ /* 0x000fc6000f8e00ff */
[----:B------:R-:W-:Y:S02]  /*1670*/  LEA R3, R3, UR45, 0x3 ;  /* 0x0000002d03037c11 */ /* 0x000fe4000f8e18ff */
[----:B------:R-:W-:-:S04]  /*1680*/  SHF.L.U32 R0, R0, 0x1f, RZ ;  /* 0x0000001f00007819 */ /* 0x000fc800000006ff */
[----:B------:R0:W1:Y:S01]  /*1690*/  SYNCS.PHASECHK.TRANS64.TRYWAIT P1, [R3+URZ], R0 ;  /* 0x00000000030075a7 */ /* 0x000062000802017f */
[----:B------:R-:W-:Y:S05]  /*16a0*/  @!P0 BRA `(.L_x_19) ;  /* 0x0000000000048947 */ /* 0x000fea0003800000 */
[----:B------:R-:W-:Y:S01]  /*16b0*/  BPT.TRAP 0x1 ;  /* 0x000000040000795c */ /* 0x000fe20000300000 */
.L_x_19:
[----:B-1----:R-:W-:Y:S05]  /*16c0*/  @P1 BRA `(.L_x_20) ;  /* 0x0000000000081947 */ /* 0x002fea0003800000 */
[----:B------:R-:W1:Y:S02]  /*16d0*/  SYNCS.PHASECHK.TRANS64.TRYWAIT P1, [R3+URZ], R0 ;  /* 0x00000000030075a7 */ /* 0x000e64000802017f */
[----:B-1----:R-:W-:Y:S05]  /*16e0*/  @!P1 BRA `(.L_x_21) ;  /* 0x0000015000649947 */ /* 0x002fea0003800000 */
.L_x_20:
[----:B------:R-:W-:-:S04]  /*16f0*/  UISETP.LT.AND UP0, UPT, UR44, 0x1, UPT ;  /* 0x000000012c00788c */ /* 0x000fc8000bf01270 */
[----:B------:R-:W-:-:S06]  /*1700*/  USEL UR4, UR44, 0x1, UP0 ;  /* 0x000000012c047887 */ /* 0x000fcc0008000000 */
[----:B---34-:R-:W-:Y:S01]  /*1710*/  IMAD.U32 R5, RZ, RZ, UR4 ;  /* 0x00000004ff057e24 */ /* 0x018fe2000f8e00ff */
[----:B------:R-:W-:Y:S05]  /*1720*/  WARPSYNC.ALL ;  /* 0x0000000000007948 */ /* 0x000fea0003800000 */
[----:B------:R-:W-:-:S04]  /*1730*/  IADD3 R5, -R5, UR44, RZ ;  /* 0x0000002c05057c10 */ /* 0x000fc8000fffe1ff */
[----:B------:R-:W-:Y:S01]  /*1740*/  ISETP.GE.AND P1, PT, R5, 0x1, PT ;  /* 0x000000010500780c */ /* 0x000fe20003f26270 */
[----:B------:R-:W-:Y:S01]  /*1750*/  UIADD3 UR4, UR45, 0x28100, URZ ;  /* 0x000281002d047890 */ /* 0x000fe2000fffe03f */
[----:B------:R-:W-:Y:S01]  /*1760*/  WARPGROUP.ARRIVE ;  /* 0x00000000000079c5 */ /* 0x000fe20000000000 */
[----:B------:R-:W-:Y:S01]  /*1770*/  UMOV UR9, 0x80000020 ;  /* 0x8000002000097882 */ /* 0x000fe20000000000 */
[----:B------:R-:W-:Y:S01]  /*1780*/  UMOV UR11, 0x80000020 ;  /* 0x80000020000b7882 */ /* 0x000fe20000000000 */
[----:B------:R-:W-:-:S04]  /*1790*/  USHF.R.U32.HI UR4, URZ, 0x4, UR4 ;  /* 0x000000043f047899 */ /* 0x000fc80008011604 */
[----:B------:R-:W-:Y:S02]  /*17a0*/  ULOP3.LUT UR5, UR4, 0x3fff, URZ, 0xc0, !UPT ;  /* 0x00003fff04057892 */ /* 0x000fe4000f8ec03f */
[----:B------:R-:W-:Y:S02]  /*17b0*/  ULOP3.LUT UR4, UR47, 0x10000, URZ, 0xfc, !UPT ;  /* 0x000100002f047892 */ /* 0x000fe4000f8efc3f */
[----:B------:R-:W-:Y:S02]  /*17c0*/  ULOP3.LUT UR5, UR5, 0x10000, URZ, 0xfc, !UPT ;  /* 0x0001000005057892 */ /* 0x000fe4000f8efc3f */
[----:B------:R-:W-:Y:S02]  /*17d0*/  ULEA UR6, UR39, UR4, 0xb ;  /* 0x0000000427067291 */ /* 0x000fe4000f8e583f */
[----:B------:R-:W-:-:S05]  /*17e0*/  ULEA UR7, UR39, UR5, 0x9 ;  /* 0x0000000527077291 */ /* 0x000fca000f8e483f */
[----:B------:R-:W-:Y:S02]  /*17f0*/  UMOV UR8, UR6 ;  /* 0x0000000600087c82 */ /* 0x000fe40008000000 */
[----:B------:R-:W-:Y:S02]  /*1800*/  UMOV UR10, UR7 ;  /* 0x00000007000a7c82 */ /* 0x000fe40008000000 */
[----:B------:R-:W-:Y:S01]  /*1810*/  HGMMA.64x128x16.F32 R72, gdesc[UR8], RZ, !UPT, gsb0 ;  /* 0x01e00000084879f0 */ /* 0x000fe2000c0008ff */
[----:B------:R-:W-:Y:S01]  /*1820*/  UIADD3 UR8, UR6, 0x200, URZ ;  /* 0x0000020006087890 */ /* 0x000fe2000fffe03f */
[----:B------:R-:W-:Y:S01]  /*1830*/  UMOV UR9, 0x80000020 ;  /* 0x8000002000097882 */ /* 0x000fe20000000000 */
[----:B------:R-:W-:Y:S02]  /*1840*/  WARPGROUP.DEPBAR.LE gsb0, 0x0 ;  /* 0x00008000000079c5 */ /* 0x000fe40000010000 */
[----:B------:R-:W-:Y:S01]  /*1850*/  WARPGROUP.ARRIVE ;  /* 0x00000000000079c5 */ /* 0x000fe20000000000 */
[----:B------:R-:W-:Y:S01]  /*1860*/  IMAD.MOV.U32 R52, RZ, RZ, R88 ;  /* 0x000000ffff347224 */ /* 0x000fe200078e0058 */
[----:B------:R-:W-:Y:S01]  /*1870*/  MOV R48, R92 ;  /* 0x0000005c00307202 */ /* 0x000fe20000000f00 */
[----:B------:R-:W-:Y:S01]  /*1880*/  IMAD.MOV.U32 R51, RZ, RZ, R89 ;  /* 0x000000ffff337224 */ /* 0x000fe200078e0059 */
[----:B------:R-:W-:Y:S01]  /*1890*/  MOV R43, R97 ;  /* 0x00000061002b7202 */ /* 0x000fe20000000f00 */
[----:B------:R-:W-:-:S02]  /*18a0*/  IMAD.MOV.U32 R50, RZ, RZ, R90 ;  /* 0x000000ffff327224 */ /* 0x000fc400078e005a */
[----:B------:R-:W-:Y:S01]  /*18b0*/  HGMMA.64x128x16.F32 R152, gdesc[UR8], RZ, !UPT, gsb0 ;  /* 0x01e00000089879f0 */ /* 0x000fe2000c0008ff */
[----:B------:R-:W-:Y:S01]  /*18c0*/  UIADD3 UR8, UR6, 0x400, URZ ;  /* 0x0000040006087890 */ /* 0x000fe2000fffe03f */
[----:B------:R-:W-:Y:S01]  /*18d0*/  IMAD.MOV.U32 R49, RZ, RZ, R91 ;  /* 0x000000ffff317224 */ /* 0x000fe200078e005b */
[----:B------:R-:W-:Y:S01]  /*18e0*/  MOV R38, R102 ;  /* 0x0000006600267202 */ /* 0x000fe20000000f00 */
        /* <DEDUP_REMOVED lines=13> */
[----:B------:R-:W-:Y:S01]  /*19c0*/  UMOV UR9, 0x80000020 ;  /* 0x8000002000097882 */ /* 0x000fe20000000000 */
        /* <DEDUP_REMOVED lines=8> */
[----:B------:R-:W-:-:S02]  /*1a50*/  IMAD.MOV.U32 R34, RZ, RZ, R106 ;  /* 0x000000ffff227224 */ /* 0x000fc400078e006a */
[----:B------:R-:W-:Y:S02]  /*1a60*/  IMAD.MOV.U32 R32, RZ, RZ, R108 ;  /* 0x000000ffff207224 */ /* 0x000fe400078e006c */
[----:B------:R-:W-:Y:S02]  /*1a70*/  IMAD.MOV.U32 R31, RZ, RZ, R109 ;  /* 0x000000ffff1f7224 */ /* 0x000fe400078e006d */
[----:B------:R-:W-:Y:S02]  /*1a80*/  IMAD.MOV.U32 R30, RZ, RZ, R110 ;  /* 0x000000ffff1e7224 */ /* 0x000fe400078e006e */
[----:B------:R-:W-:Y:S02]  /*1a90*/  IMAD.MOV.U32 R29, RZ, RZ, R111 ;  /* 0x000000ffff1d7224 */ /* 0x000fe400078e006f */
[----:B------:R-:W-:Y:S02]  /*1aa0*/  IMAD.MOV.U32 R27, RZ, RZ, R113 ;  /* 0x000000ffff1b7224 */ /* 0x000fe400078e0071 */
[----:B------:R-:W-:-:S02]  /*1ab0*/  IMAD.MOV.U32 R26, RZ, RZ, R114 ;  /* 0x000000ffff1a7224 */ /* 0x000fc400078e0072 */
[----:B------:R-:W-:Y:S02]  /*1ac0*/  IMAD.MOV.U32 R25, RZ, RZ, R115 ;  /* 0x000000ffff197224 */ /* 0x000fe400078e0073 */
[----:B------:R-:W-:Y:S02]  /*1ad0*/  IMAD.MOV.U32 R24, RZ, RZ, R116 ;  /* 0x000000ffff187224 */ /* 0x000fe400078e0074 */
[----:B------:R-:W-:Y:S02]  /*1ae0*/  IMAD.MOV.U32 R22, RZ, RZ, R118 ;  /* 0x000000ffff167224 */ /* 0x000fe400078e0076 */
[----:B------:R-:W-:Y:S02]  /*1af0*/  IMAD.MOV.U32 R21, RZ, RZ, R119 ;  /* 0x000000ffff157224 */ /* 0x000fe400078e0077 */
[----:B------:R-:W-:Y:S01]  /*1b00*/  IMAD.MOV.U32 R20, RZ, RZ, R120 ;  /* 0x000000ffff147224 */ /* 0x000fe200078e0078 */
[----:B------:R-:W-:Y:S01]  /*1b10*/  MOV R218, R22 ;  /* 0x0000001600da7202 */ /* 0x000fe20000000f00 */
[----:B------:R-:W-:-:S02]  /*1b20*/  IMAD.MOV.U32 R19, RZ, RZ, R121 ;  /* 0x000000ffff137224 */ /* 0x000fc400078e0079 */
[----:B------:R-:W-:Y:S02]  /*1b30*/  IMAD.MOV.U32 R15, RZ, RZ, R123 ;  /* 0x000000ffff0f7224 */ /* 0x000fe400078e007b */
[----:B------:R-:W-:Y:S02]  /*1b40*/  IMAD.MOV.U32 R14, RZ, RZ, R124 ;  /* 0x000000ffff0e7224 */ /* 0x000fe400078e007c */
[----:B------:R-:W-:Y:S01]  /*1b50*/  IMAD.MOV.U32 R13, RZ, RZ, R125 ;  /* 0x000000ffff0d7224 */ /* 0x000fe200078e007d */
[----:B------:R-:W-:Y:S01]  /*1b60*/  MOV R223, R15 ;  /* 0x0000000f00df7202 */ /* 0x000fe20000000f00 */
[----:B------:R-:W-:Y:S02]  /*1b70*/  IMAD.MOV.U32 R12, RZ, RZ, R126 ;  /* 0x000000ffff0c7224 */ /* 0x000fe400078e007e */
[----:B------:R-:W-:Y:S02]  /*1b80*/  IMAD.MOV.U32 R10, RZ, RZ, R128 ;  /* 0x000000ffff0a7224 */ /* 0x000fe400078e0080 */
[----:B------:R-:W-:-:S02]  /*1b90*/  IMAD.MOV.U32 R9, RZ, RZ, R129 ;  /* 0x000000ffff097224 */ /* 0x000fc400078e0081 */
[----:B------:R-:W-:Y:S01]  /*1ba0*/  IMAD.MOV.U32 R8, RZ, RZ, R130 ;  /* 0x000000ffff087224 */ /* 0x000fe200078e0082 */
[----:B------:R-:W-:Y:S01]  /*1bb0*/  MOV R228, R10 ;  /* 0x0000000a00e47202 */ /* 0x000fe20000000f00 */
[----:B------:R-:W-:Y:S02]  /*1bc0*/  IMAD.MOV.U32 R7, RZ, RZ, R131 ;  /* 0x000000ffff077224 */ /* 0x000fe400078e0083 */
[----:B------:R-:W-:Y:S02]  /*1bd0*/  IMAD.MOV.U32 R4, RZ, RZ, R133 ;  /* 0x000000ffff047224 */ /* 0x000fe400078e0085 */
[----:B01----:R-:W-:Y:S02]  /*1be0*/  IMAD.MOV.U32 R3, RZ, RZ, R134 ;  /* 0x000000ffff037224 */ /* 0x003fe400078e0086 */
        /* <DEDUP_REMOVED lines=29> */
[----:B------:R-:W-:Y:S01]  /*1dc0*/  IMAD.MOV.U32 R235, RZ, RZ, R0 ;  /* 0x000000ffffeb7224 */ /* 0x000fe200078e0000 */
[----:B------:R-:W-:Y:S02]  /*1dd0*/  WARPGROUP.DEPBAR.LE gsb0, 0x0 ;  /* 0x00008000000079c5 */ /* 0x000fe40000010000 */
[----:B------:R-:W-:Y:S01]  /*1de0*/  WARPGROUP.ARRIVE ;  /* 0x00000000000079c5 */ /* 0x000fe20000000000 */
[----:B------:R0:W-:Y:S04]  /*1df0*/  STL.64 [R1+0x1b8], R214 ;  /* 0x0001b8d601007387 */ /* 0x0001e80000100a00 */
[----:B------:R1:W-:Y:S01]  /*1e00*/  STL.64 [R1+0x1b0], R212 ;  /* 0x0001b0d401007387 */ /* 0x0003e20000100a00 */
[----:B------:R-:W-:Y:S01]  /*1e10*/  HGMMA.64x128x16.F32 R88, gdesc[UR8], RZ, !UPT, gsb0 ;  /* 0x01e00000085879f0 */ /* 0x000fe2000c0008ff */
[----:B------:R-:W-:-:S02]  /*1e20*/  UIADD3 UR8, UR6, 0x600, URZ ;  /* 0x0000060006087890 */ /* 0x000fc4000fffe03f */
[----:B------:R2:W-:Y:S01]  /*1e30*/  STL.64 [R1+0x1a8], R210 ;  /* 0x0001a8d201007387 */ /* 0x0005e20000100a00 */
[----:B------:R-:W-:-:S03]  /*1e40*/  UMOV UR9, 0x80000020 ;  /* 0x8000002000097882 */ /* 0x000fc60000000000 */
[----:B------:R3:W-:Y:S01]  /*1e50*/  STL.64 [R1+0x1a0], R208 ;  /* 0x0001a0d001007387 */ /* 0x0007e20000100a00 */
[----:B0-----:R-:W-:Y:S02]  /*1e60*/  IMAD.MOV.U32 R214, RZ, RZ, R26 ;  /* 0x000000ffffd67224 */ /* 0x001fe400078e001a */
[----:B------:R-:W-:Y:S01]  /*1e70*/  IMAD.MOV.U32 R215, RZ, RZ, R25 ;  /* 0x000000ffffd77224 */ /* 0x000fe200078e0019 */
[----:B------:R0:W-:Y:S01]  /*1e80*/  STL.64 [R1+0x198], R206 ;  /* 0x000198ce01007387 */ /* 0x0001e20000100a00 */
[----:B-1----:R-:W-:Y:S01]  /*1e90*/  IMAD.MOV.U32 R212, RZ, RZ, R28 ;  /* 0x000000ffffd47224 */ /* 0x002fe200078e001c */
[----:B------:R-:W-:Y:S02]  /*1ea0*/  MOV R213, R27 ;  /* 0x0000001b00d57202 */ /* 0x000fe40000000f00 */
[----:B------:R1:W-:Y:S01]  /*1eb0*/  STL.64 [R1+0x190], R204 ;  /* 0x000190cc01007387 */ /* 0x0003e20000100a00 */
[----:B--2---:R-:W-:Y:S02]  /*1ec0*/  IMAD.MOV.U32 R210, RZ, RZ, R30 ;  /* 0x000000ffffd27224 */ /* 0x004fe400078e001e */
[----:B------:R-:W-:Y:S01]  /*1ed0*/  IMAD.MOV.U32 R211, RZ, RZ, R29 ;  /* 0x000000ffffd37224 */ /* 0x000fe200078e001d */
[----:B------:R2:W-:Y:S01]  /*1ee0*/  STL.64 [R1+0x188], R202 ;  /* 0x000188ca01007387 */ /* 0x0005e20000100a00 */
[----:B---3--:R-:W-:Y:S01]  /*1ef0*/  MOV R208, R32 ;  /* 0x0000002000d07202 */ /* 0x008fe20000000f00 */
[----:B------:R-:W-:-:S02]  /*1f00*/  IMAD.MOV.U32 R209, RZ, RZ, R31 ;  /* 0x000000ffffd17224 */ /* 0x000fc400078e001f */
[----:B------:R3:W-:Y:S01]  /*1f10*/  STL.64 [R1+0x180], R200 ;  /* 0x000180c801007387 */ /* 0x0007e20000100a00 */
[----:B0-----:R-:W-:Y:S02]  /*1f20*/  IMAD.MOV.U32 R206, RZ, RZ, R34 ;  /* 0x000000ffffce7224 */ /* 0x001fe400078e0022 */
[----:B------:R-:W-:Y:S01]  /*1f30*/  IMAD.MOV.U32 R207, RZ, RZ, R33 ;  /* 0x000000ffffcf7224 */ /* 0x000fe200078e0021 */
[----:B------:R0:W-:Y:S01]  /*1f40*/  STL.64 [R1+0x178], R198 ;  /* 0x000178c601007387 */ /* 0x0001e20000100a00 */
[----:B-1----:R-:W-:Y:S02]  /*1f50*/  IMAD.MOV.U32 R204, RZ, RZ, R36 ;  /* 0x000000ffffcc7224 */ /* 0x002fe400078e0024 */
[----:B------:R-:W-:Y:S01]  /*1f60*/  IMAD.MOV.U32 R205, RZ, RZ, R35 ;  /* 0x000000ffffcd7224 */ /* 0x000fe200078e0023 */
[----:B------:R1:W-:Y:S01]  /*1f70*/  STL.64 [R1+0x170], R196 ;  /* 0x000170c401007387 */ /* 0x0003e20000100a00 */
[----:B--2---:R-:W-:Y:S01]  /*1f80*/  IMAD.MOV.U32 R202, RZ, RZ, R38 ;  /* 0x000000ffffca7224 */ /* 0x004fe200078e0026 */
[----:B------:R-:W-:-:S02]  /*1f90*/  MOV R203, R37 ;  /* 0x0000002500cb7202 */ /* 0x000fc40000000f00 */
[----:B------:R2:W-:Y:S01]  /*1fa0*/  STL.64 [R1+0x168], R194 ;  /* 0x000168c201007387 */ /* 0x0005e20000100a00 */
[----:B---3--:R-:W-:Y:S02]  /*1fb0*/  IMAD.MOV.U32 R200, RZ, RZ, R40 ;  /* 0x000000ffffc87224 */ /* 0x008fe400078e0028 */
[----:B------:R-:W-:Y:S01]  /*1fc0*/  IMAD.MOV.U32 R201, RZ, RZ, R39 ;  /* 0x000000ffffc97224 */ /* 0x000fe200078e0027 */
[----:B------:R3:W-:Y:S01]  /*1fd0*/  STL.64 [R1+0x160], R192 ;  /* 0x000160c001007387 */ /* 0x0007e20000100a00 */
[----:B0-----:R-:W-:Y:S01]  /*1fe0*/  MOV R198, R42 ;  /* 0x0000002a00c67202 */ /* 0x001fe20000000f00 */
[----:B------:R-:W-:Y:S02]  /*1ff0*/  IMAD.MOV.U32 R199, RZ, RZ, R41 ;  /* 0x000000ffffc77224 */ /* 0x000fe400078e0029 */
[----:B------:R0:W-:Y:S01]  /*2000*/  STL.64 [R1+0x158], R190 ;  /* 0x000158be01007387 */ /* 0x0001e20000100a00 */
[----:B-1----:R-:W-:Y:S02]  /*2010*/  IMAD.MOV.U32 R196, RZ, RZ, R44 ;  /* 0x000000ffffc47224 */ /* 0x002fe400078e002c */
[----:B------:R-:W-:Y:S01]  /*2020*/  IMAD.MOV.U32 R197, RZ, RZ, R43 ;  /* 0x000000ffffc57224 */ /* 0x000fe200078e002b */
[----:B------:R1:W-:Y:S01]  /*2030*/  STL.64 [R1+0x150], R188 ;  /* 0x000150bc01007387 */ /* 0x0003e20000100a00 */
[----:B--2---:R-:W-:-:S02]  /*2040*/  IMAD.MOV.U32 R194, RZ, RZ, R46 ;  /* 0x000000ffffc27224 */ /* 0x004fc400078e002e */
[----:B------:R-:W-:Y:S01]  /*2050*/  IMAD.MOV.U32 R195, RZ, RZ, R45 ;  /* 0x000000ffffc37224 */ /* 0x000fe200078e002d */
[----:B------:R2:W-:Y:S01]  /*2060*/  STL.64 [R1+0x148], R186 ;  /* 0x000148ba01007387 */ /* 0x0005e20000100a00 */
[----:B---3--:R-:W-:Y:S01]  /*2070*/  IMAD.MOV.U32 R192, RZ, RZ, R48 ;  /* 0x000000ffffc07224 */ /* 0x008fe200078e0030 */
[----:B------:R-:W-:Y:S02]  /*2080*/  MOV R193, R47 ;  /* 0x0000002f00c17202 */ /* 0x000fe40000000f00 */
[----:B------:R3:W-:Y:S01]  /*2090*/  STL.64 [R1+0x140], R184 ;  /* 0x000140b801007387 */ /* 0x0007e20000100a00 */
[----:B0-----:R-:W-:Y:S02]  /*20a0*/  IMAD.MOV.U32 R190, RZ, RZ, R50 ;  /* 0x000000ffffbe7224 */ /* 0x001fe400078e0032 */
[----:B------:R-:W-:Y:S01]  /*20b0*/  IMAD.MOV.U32 R191, RZ, RZ, R49 ;  /* 0x000000ffffbf7224 */ /* 0x000fe200078e0031 */
[----:B------:R0:W-:Y:S01]  /*20c0*/  STL.64 [R1+0x138], R182 ;  /* 0x000138b601007387 */ /* 0x0001e20000100a00 */
[----:B-1----:R-:W-:Y:S01]  /*20d0*/  MOV R188, R52 ;  /* 0x0000003400bc7202 */ /* 0x002fe20000000f00 */
[----:B------:R-:W-:-:S02]  /*20e0*/  IMAD.MOV.U32 R189, RZ, RZ, R51 ;  /* 0x000000ffffbd7224 */ /* 0x000fc400078e0033 */
[----:B------:R1:W-:Y:S01]  /*20f0*/  STL.64 [R1+0x130], R180 ;  /* 0x000130b401007387 */ /* 0x0003e20000100a00 */
[----:B--2---:R-:W-:Y:S02]  /*2100*/  IMAD.MOV.U32 R186, RZ, RZ, R54 ;  /* 0x000000ffffba7224 */ /* 0x004fe400078e0036 */
[----:B------:R-:W-:Y:S01]  /*2110*/  IMAD.MOV.U32 R187, RZ, RZ, R53 ;  /* 0x000000ffffbb7224 */ /* 0x000fe200078e0035 */
[----:B------:R2:W-:Y:S01]  /*2120*/  STL.64 [R1+0x128], R178 ;  /* 0x000128b201007387 */ /* 0x0005e20000100a00 */
[----:B---3--:R-:W-:Y:S02]  /*2130*/  IMAD.MOV.U32 R184, RZ, RZ, R56 ;  /* 0x000000ffffb87224 */ /* 0x008fe400078e0038 */
[----:B------:R-:W-:Y:S01]  /*2140*/  IMAD.MOV.U32 R185, RZ, RZ, R55 ;  /* 0x000000ffffb97224 */ /* 0x000fe200078e0037 */
[----:B------:R3:W-:Y:S01]  /*2150*/  STL.64 [R1+0x120], R176 ;  /* 0x000120b001007387 */ /* 0x0007e20000100a00 */
[----:B0-----:R-:W-:Y:S01]  /*2160*/  IMAD.MOV.U32 R182, RZ, RZ, R58 ;  /* 0x000000ffffb67224 */ /* 0x001fe200078e003a */
[----:B------:R-:W-:-:S02]  /*2170*/  MOV R183, R57 ;  /* 0x0000003900b77202 */ /* 0x000fc40000000f00 */
[----:B------:R0:W-:Y:S01]  /*2180*/  STL.64 [R1+0x118], R174 ;  /* 0x000118ae01007387 */ /* 0x0001e20000100a00 */
[----:B-1----:R-:W-:Y:S02]  /*2190*/  IMAD.MOV.U32 R180, RZ, RZ, R60 ;  /* 0x000000ffffb47224 */ /* 0x002fe400078e003c */
[----:B------:R-:W-:Y:S01]  /*21a0*/  IMAD.MOV.U32 R181, RZ, RZ, R59 ;  /* 0x000000ffffb57224 */ /* 0x000fe200078e003b */
[----:B------:R1:W-:Y:S01]  /*21b0*/  STL.64 [R1+0x110], R172 ;  /* 0x000110ac01007387 */ /* 0x0003e20000100a00 */
[----:B--2---:R-:W-:Y:S01]  /*21c0*/  MOV R178, R62 ;  /* 0x0000003e00b27202 */ /* 0x004fe20000000f00 */
[----:B------:R-:W-:Y:S02]  /*21d0*/  IMAD.MOV.U32 R179, RZ, RZ, R61 ;  /* 0x000000ffffb37224 */ /* 0x000fe400078e003d */
[----:B---3--:R-:W-:Y:S02]  /*21e0*/  IMAD.MOV.U32 R176, RZ, RZ, R64 ;  /* 0x000000ffffb07224 */ /* 0x008fe400078e0040 */
[----:B------:R-:W-:-:S02]  /*21f0*/  IMAD.MOV.U32 R177, RZ, RZ, R63 ;  /* 0x000000ffffb17224 */ /* 0x000fc400078e003f */
[----:B0-----:R-:W-:Y:S02]  /*2200*/  IMAD.MOV.U32 R174, RZ, RZ, R66 ;  /* 0x000000ffffae7224 */ /* 0x001fe400078e0042 */
[----:B------:R-:W-:Y:S02]  /*2210*/  IMAD.MOV.U32 R175, RZ, RZ, R65 ;  /* 0x000000ffffaf7224 */ /* 0x000fe400078e0041 */
[----:B-1----:R-:W-:Y:S01]  /*2220*/  IMAD.MOV.U32 R172, RZ, RZ, R68 ;  /* 0x000000ffffac7224 */ /* 0x002fe200078e0044 */
[----:B------:R-:W-:Y:S01]  /*2230*/  MOV R173, R67 ;  /* 0x0000004300ad7202 */ /* 0x000fe20000000f00 */
[----:B------:R-:W-:Y:S02]  /*2240*/  WARPGROUP.DEPBAR.LE gsb0, 0x0 ;  /* 0x00008000000079c5 */ /* 0x000fe40000010000 */
[----:B------:R-:W-:-:S06]  /*2250*/  WARPGROUP.ARRIVE ;  /* 0x00000000000079c5 */ /* 0x000fcc0000000000 */
[----:B------:R-:W-:Y:S01]  /*2260*/  HGMMA.64x128x16.F32 R24, gdesc[UR8], RZ, !UPT, gsb0 ;  /* 0x01e00000081879f0 */ /* 0x000fe2000c0008ff */
[----:B------:R-:W-:Y:S02]  /*2270*/  UIADD3 UR8, UR6, 0x2, URZ ;  /* 0x0000000206087890 */ /* 0x000fe4000fffe03f */
[----:B------:R-:W-:Y:S01]  /*2280*/  UIADD3 UR10, UR7, 0x2, URZ ;  /* 0x00000002070a7890 */ /* 0x000fe2000fffe03f */
[----:B------:R-:W-:Y:S01]  /*2290*/  UMOV UR9, 0x80000020 ;  /* 0x8000002000097882 */ /* 0x000fe20000000000 */
[----:B------:R-:W-:Y:S01]  /*22a0*/  UMOV UR11, 0x80000020 ;  /* 0x80000020000b7882 */ /* 0x000fe20000000000 */
[----:B------:R-:W-:Y:S02]  /*22b0*/  WARPGROUP.DEPBAR.LE gsb0, 0x0 ;  /* 0x00008000000079c5 */ /* 0x000fe40000010000 */
[----:B------:R-:W-:-:S06]  /*22c0*/  WARPGROUP.ARRIVE ;  /* 0x00000000000079c5 */ /* 0x000fcc0000000000 */
[----:B------:R-:W-:Y:S03]  /*22d0*/  HGMMA.64x128x16.F32 R172, gdesc[UR8], R172, gsb0 ;  /* 0x01e0000008ac79f0 */ /* 0x000fe600080008ac */
[----:B------:R-:W-:Y:S02]  /*22e0*/  WARPGROUP.DEPBAR.LE gsb0, 0x0 ;  /* 0x00008000000079c5 */ /* 0x000fe40000010000 */
[----:B------:R-:W-:Y:S04]  /*22f0*/  STL.64 [R1], R172 ;  /* 0x000000ac01007387 */ /* 0x000fe80000100a00 */
[----:B------:R-:W-:Y:S04]  /*2300*/  STL.64 [R1+0x8], R174 ;  /* 0x000008ae01007387 */ /* 0x000fe80000100a00 */
        /* <DEDUP_REMOVED lines=19> */
[----:B------:R0:W-:Y:S04]  /*2440*/  STL.64 [R1+0xa8], R214 ;  /* 0x0000a8d601007387 */ /* 0x0001e80000100a00 */
        /* <DEDUP_REMOVED lines=10> */
[----:B0-----:R-:W2:Y:S04]  /*24f0*/  LDL.LU.64 R214, [R1+0x1b8] ;  /* 0x0001b80001d67983 */ /* 0x001ea80000300a00 */
[----:B------:R-:W2:Y:S04]  /*2500*/  LDL.LU.64 R212, [R1+0x1b0] ;  /* 0x0001b00001d47983 */ /* 0x000ea80000300a00 */
        /* <DEDUP_REMOVED lines=19> */
[----:B------:R-:W2:Y:S01]  /*2640*/  LDL.LU.64 R172, [R1+0x110] ;  /* 0x0001100001ac7983 */ /* 0x000ea20000300a00 */
[----:B------:R-:W-:Y:S01]  /*2650*/  UIADD3 UR8, UR6, 0x202, URZ ;  /* 0x0000020206087890 */ /* 0x000fe2000fffe03f */
[----:B------:R-:W-:Y:S01]  /*2660*/  UMOV UR9, 0x80000020 ;  /* 0x8000002000097882 */ /* 0x000fe20000000000 */
[----:B--2---:R-:W-:-:S07]  /*2670*/  WARPGROUP.ARRIVE ;  /* 0x00000000000079c5 */ /* 0x004fce0000000000 */
[----:B------:R-:W-:Y:S01]  /*2680*/  HGMMA.64x128x16.F32 R152, gdesc[UR8], R152, gsb0 ;  /* 0x01e00000089879f0 */ /* 0x000fe20008000898 */
[----:B------:R-:W-:Y:S01]  /*2690*/  UIADD3 UR8, UR6, 0x402, URZ ;  /* 0x0000040206087890 */ /* 0x000fe2000fffe03f */
[----:B------:R-:W-:Y:S01]  /*26a0*/  UMOV UR9, 0x80000020 ;  /* 0x8000002000097882 */ /* 0x000fe20000000000 */
[----:B------:R-:W-:Y:S02]  /*26b0*/  WARPGROUP.DEPBAR.LE gsb0, 0x0 ;  /* 0x00008000000079c5 */ /* 0x000fe40000010000 */
[----:B------:R-:W-:-:S07]  /*26c0*/  WARPGROUP.ARRIVE ;  /* 0x00000000000079c5 */ /* 0x000fce0000000000 */
[----:B------:R-:W-:Y:S01]  /*26d0*/  HGMMA.64x128x16.F32 R88, gdesc[UR8], R88, gsb0 ;  /* 0x01e00000085879f0 */ /* 0x000fe20008000858 */
[----:B------:R-:W-:Y:S01]  /*26e0*/  UIADD3 UR8, UR6, 0x602, URZ ;  /* 0x0000060206087890 */ /* 0x000fe2000fffe03f */
[----:B------:R-:W-:Y:S01]  /*26f0*/  UMOV UR9, 0x80000020 ;  /* 0x8000002000097882 */ /* 0x000fe20000000000 */
[----:B------:R-:W-:Y:S02]  /*2700*/  WARPGROUP.DEPBAR.LE gsb0, 0x0 ;  /* 0x00008000000079c5 */ /* 0x000fe40000010000 */
[----:B------:R-:W-:-:S07]  /*2710*/  WARPGROUP.ARRIVE ;  /* 0x00000000000079c5 */ /* 0x000fce0000000000 */
[----:B------:R-:W-:Y:S03]  /*2720*/  HGMMA.64x128x16.F32 R24, gdesc[UR8], R24, gsb0 ;  /* 0x01e00000081879f0 */ /* 0x000fe60008000818 */
[----:B------:R-:W-:Y:S02]  /*2730*/  WARPGROUP.DEPBAR.LE gsb0, 0x0 ;  /* 0x00008000000079c5 */ /* 0x000fe40000010000 */
[----:B-1----:R-:W-:Y:S05]  /*2740*/  @!P1 BRA `(.L_x_22) ;  /* 0x0000001400d09947 */ /* 0x002fea0003800000 */
[----:B------:R-:W-:Y:S01]  /*2750*/  UIADD3 UR6, UR39, 0x1, URZ ;  /* 0x0000000127067890 */ /* 0x000fe2000fffe03f */
[----:B------:R-:W-:-:S03]  /*2760*/  IMAD.MOV.U32 R0, RZ, RZ, R5 ;  /* 0x000000ffff007224 */ /* 0x000fc600078e0005 */
[----:B------:R-:W-:-:S04]  /*2770*/  UISETP.NE.AND UP0, UPT, UR6, 0x5, UPT ;  /* 0x000000050600788c */ /* 0x000fc8000bf05270 */
[----:B------:R-:W-:Y:S02]  /*2780*/  USEL UR7, URZ, 0x1, UP0 ;  /* 0x000000013f077887 */ /* 0x000fe40008000000 */
[----:B------:R-:W-:Y:S02]  /*2790*/  USEL UR6, UR6, URZ, UP0 ;  /* 0x0000003f06067287 */ /* 0x000fe40008000000 */
[----:B------:R-:W-:-:S06]  /*27a0*/  ULOP3.LUT UR7, UR38, UR7, URZ, 0x3c, !UPT ;  /* 0x0000000726077292 */ /* 0x000fcc000f8e3c3f */
[----:B------:R-:W-:Y:S01]  /*27b0*/  IMAD.U32 R3, RZ, RZ, UR7 ;  /* 0x00000007ff037e24 */ /* 0x000fe2000f8e00ff */
[----:B------:R-:W-:-:S06]  /*27c0*/  UMOV UR7, UR39 ;  /* 0x0000002700077c82 */ /* 0x000fcc0008000000 */
.L_x_29:
[----:B------:R-:W-:Y:S05]  /*27d0*/  @!P0 BRA `(.L_x_23) ;  /* 0x0000000000048947 */ /* 0x000fea0003800000 */
[----:B------:R-:W-:Y:S01]  /*27e0*/  BPT.TRAP 0x1 ;  /* 0x000000040000795c */ /* 0x000fe20000300000 */
.L_x_23:
[----:B------:R-:W-:Y:S01]  /*27f0*/  ULEA UR8, UR6, UR45, 0x3 ;  /* 0x0000002d06087291 */ /* 0x000fe2000f8e183f */
[----:B------:R-:W-:-:S08]  /*2800*/  SHF.L.U32 R4, R3, 0x1f, RZ ;  /* 0x0000001f03047819 */ /* 0x000fd000000006ff */
[----:B------:R0:W1:Y:S01]  /*2810*/  SYNCS.PHASECHK.TRANS64.TRYWAIT P1, [UR8], R4 ;  /* 0x00000004ff0075a7 */ /* 0x0000620008020148 */
[----:B------:R-:W-:Y:S05]  /*2820*/  @!P0 BRA `(.L_x_24) ;  /* 0x0000000000048947 */ /* 0x000fea0003800000 */
[----:B------:R-:W-:Y:S01]  /*2830*/  BPT.TRAP 0x1 ;  /* 0x000000040000795c */ /* 0x000fe20000300000 */
.L_x_24:
[----:B-1----:R-:W-:Y:S05]  /*2840*/  @P1 BRA `(.L_x_25) ;  /* 0x0000000000081947 */ /* 0x002fea0003800000 */
[----:B------:R-:W1:Y:S02]  /*2850*/  SYNCS.PHASECHK.TRANS64.TRYWAIT P1, [UR8], R4 ;  /* 0x00000004ff0075a7 */ /* 0x000e640008020148 */
[----:B-1----:R-:W-:Y:S05]  /*2860*/  @!P1 BRA `(.L_x_26) ;  /* 0x0000014000189947 */ /* 0x002fea0003800000 */
.L_x_25:
        /* <DEDUP_REMOVED lines=32> */
[----:B--2---:R-:W2:Y:S04]  /*2a70*/  LDL.LU.64 R24, [R1] ;  /* 0x0000000001187983 */ /* 0x004ea80000300a00 */
        /* <DEDUP_REMOVED lines=31> */
[----:B------:R-:W-:-:S02]  /*2c70*/  ULEA UR12, UR6, UR4, 0xb ;  /* 0x00000004060c7291 */ /* 0x000fc4000f8e583f */
[----:B------:R-:W-:Y:S01]  /*2c80*/  ULEA UR13, UR6, UR5, 0x9 ;  /* 0x00000005060d7291 */ /* 0x000fe2000f8e483f */
[----:B------:R-:W-:Y:S01]  /*2c90*/  UMOV UR9, 0x80000020 ;  /* 0x8000002000097882 */ /* 0x000fe20000000000 */
[----:B------:R-:W-:-:S03]  /*2ca0*/  UMOV UR11, 0x80000020 ;  /* 0x80000020000b7882 */ /* 0x000fc60000000000 */
[----:B------:R-:W-:Y:S02]  /*2cb0*/  UMOV UR8, UR12 ;  /* 0x0000000c00087c82 */ /* 0x000fe40008000000 */
[----:B------:R-:W-:Y:S01]  /*2cc0*/  UMOV UR10, UR13 ;  /* 0x0000000d000a7c82 */ /* 0x000fe20008000000 */
[----:B--2---:R-:W-:-:S06]  /*2cd0*/  WARPGROUP.ARRIVE ;  /* 0x00000000000079c5 */ /* 0x004fcc0000000000 */
[----:B------:R-:W-:Y:S01]  /*2ce0*/  HGMMA.64x128x16.F32 R24, gdesc[UR8], R24, gsb0 ;  /* 0x01e00000081879f0 */ /* 0x000fe20008000818 */
[----:B------:R-:W-:Y:S01]  /*2cf0*/  UIADD3 UR8, UR12, 0x200, URZ ;  /* 0x000002000c087890 */ /* 0x000fe2000fffe03f */
[----:B------:R-:W-:Y:S01]  /*2d00*/  UMOV UR9, 0x80000020 ;  /* 0x8000002000097882 */ /* 0x000fe20000000000 */
[----:B------:R-:W-:Y:S02]  /*2d10*/  WARPGROUP.DEPBAR.LE gsb0, 0x0 ;  /* 0x00008000000079c5 */ /* 0x000fe40000010000 */
[----:B------:R-:W-:Y:S01]  /*2d20*/  WARPGROUP.ARRIVE ;  /* 0x00000000000079c5 */ /* 0x000fe20000000000 */
[----:B------:R-:W-:Y:S01]  /*2d30*/  STL.64 [R1], R24 ;  /* 0x0000001801007387 */ /* 0x000fe20000100a00 */
[----:B-1----:R-:W-:Y:S01]  /*2d40*/  MOV R6, R86 ;  /* 0x0000005600067202 */ /* 0x002fe20000000f00 */
[----:B0-----:R-:W-:Y:S01]  /*2d50*/  IMAD.MOV.U32 R4, RZ, RZ, R87 ;  /* 0x000000ffff047224 */ /* 0x001fe200078e0057 */
[----:B------:R-:W-:Y:S01]  /*2d60*/  MOV R11, R81 ;  /* 0x00000051000b7202 */ /* 0x000fe20000000f00 */
[----:B------:R-:W-:Y:S02]  /*2d70*/  STL.64 [R1+0x8], R26 ;  /* 0x0000081a01007387 */ /* 0x000fe40000100a00 */
[----:B------:R-:W-:Y:S01]  /*2d80*/  HGMMA.64x128x16.F32 R152, gdesc[UR8], R152, gsb0 ;  /* 0x01e00000089879f0 */ /* 0x000fe20008000898 */
[----:B------:R-:W-:Y:S01]  /*2d90*/  IMAD.MOV.U32 R8, RZ, RZ, R84 ;  /* 0x000000ffff087224 */ /* 0x000fe200078e0054 */
[----:B------:R-:W-:Y:S01]  /*2da0*/  MOV R18, R76 ;  /* 0x0000004c00127202 */ /* 0x000fe20000000f00 */
[----:B------:R-:W-:Y:S01]  /*2db0*/  STL.64 [R1+0x10], R28 ;  /* 0x0000101c01007387 */ /* 0x000fe20000100a00 */
[----:B------:R-:W-:Y:S01]  /*2dc0*/  IMAD.MOV.U32 R7, RZ, RZ, R85 ;  /* 0x000000ffff077224 */ /* 0x000fe200078e0055 */
[----:B------:R-:W-:Y:S01]  /*2dd0*/  MOV R23, R71 ;  /* 0x0000004700177202 */ /* 0x000fe20000000f00 */
[----:B------:R-:W-:Y:S01]  /*2de0*/  IMAD.MOV.U32 R10, RZ, RZ, R82 ;  /* 0x000000ffff0a7224 */ /* 0x000fe200078e0052 */
        /* <DEDUP_REMOVED lines=17> */
[----:B------:R-:W-:-:S02]  /*2f00*/  IMAD.MOV.U32 R21, RZ, RZ, R73 ;  /* 0x000000ffff157224 */ /* 0x000fc400078e0049 */
[----:B------:R-:W-:Y:S01]  /*2f10*/  IMAD.MOV.U32 R218, RZ, RZ, R70 ;  /* 0x000000ffffda7224 */ /* 0x000fe200078e0046 */
[----:B------:R-:W-:Y:S01]  /*2f20*/  STL.64 [R1+0x40], R40 ;  /* 0x0000402801007387 */ /* 0x000fe20000100a00 */
[----:B------:R-:W-:Y:S02]  /*2f30*/  IMAD.MOV.U32 R216, RZ, RZ, R68 ;  /* 0x000000ffffd87224 */ /* 0x000fe400078e0044 */
[----:B------:R-:W-:Y:S01]  /*2f40*/  IMAD.MOV.U32 R217, RZ, RZ, R69 ;  /* 0x000000ffffd97224 */ /* 0x000fe200078e0045 */
[----:B------:R-:W-:Y:S01]  /*2f50*/  STL.64 [R1+0x48], R42 ;  /* 0x0000482a01007387 */ /* 0x000fe20000100a00 */
[----:B------:R-:W-:Y:S02]  /*2f60*/  IMAD.MOV.U32 R219, RZ, RZ, R67 ;  /* 0x000000ffffdb7224 */ /* 0x000fe400078e0043 */
        /* <DEDUP_REMOVED lines=10> */
[----:B------:R0:W-:Y:S01]  /*3010*/  STL [R1+0x68], R50 ;  /* 0x0000683201007387 */ /* 0x0001e20000100800 */
[----:B------:R-:W-:-:S02]  /*3020*/  IMAD.MOV.U32 R229, RZ, RZ, R57 ;  /* 0x000000ffffe57224 */ /* 0x000fc400078e0039 */
[----:B------:R-:W-:Y:S01]  /*3030*/  IMAD.MOV.U32 R232, RZ, RZ, R54 ;  /* 0x000000ffffe87224 */ /* 0x000fe200078e0036 */
[----:B------:R-:W2:Y:S01]  /*3040*/  LDL.LU.64 R86, [R1+0x2b8] ;  /* 0x0002b80001567983 */ /* 0x000ea20000300a00 */
[----:B------:R-:W-:Y:S02]  /*3050*/  IMAD.MOV.U32 R231, RZ, RZ, R55 ;  /* 0x000000ffffe77224 */ /* 0x000fe400078e0037 */
[----:B------:R-:W-:Y:S01]  /*3060*/  IMAD.MOV.U32 R234, RZ, RZ, R52 ;  /* 0x000000ffffea7224 */ /* 0x000fe200078e0034 */
[----:B------:R-:W2:Y:S01]  /*3070*/  LDL.LU.64 R84, [R1+0x2b0] ;  /* 0x0002b00001547983 */ /* 0x000ea20000300a00 */
[----:B------:R-:W-:-:S03]  /*3080*/  IMAD.MOV.U32 R233, RZ, RZ, R53 ;  /* 0x000000ffffe97224 */ /* 0x000fc600078e0035 */
        /* <DEDUP_REMOVED lines=30> */
[----:B------:R-:W-:-:S03]  /*3270*/  WARPGROUP.DEPBAR.LE gsb0, 0x0 ;  /* 0x00008000000079c5 */ /* 0x000fc60000010000 */
        /* <DEDUP_REMOVED lines=22> */
[----:B0-----:R-:W3:Y:S04]  /*33e0*/  LDL.LU R172, [R1] ;  /* 0x0000000001ac7983 */ /* 0x001ee80000300800 */
[----:B------:R-:W3:Y:S04]  /*33f0*/  LDL.LU R173, [R1+0x4] ;  /* 0x0000040001ad7983 */ /* 0x000ee80000300800 */
        /* <DEDUP_REMOVED lines=24> */
[----:B------:R-:W3:Y:S01]  /*3580*/  LDL.LU R198, [R1+0x68] ;  /* 0x0000680001c67983 */ /* 0x000ee20000300800 */
[----:B------:R-:W-:Y:S01]  /*3590*/  UIADD3 UR8, UR12, 0x400, URZ ;  /* 0x000004000c087890 */ /* 0x000fe2000fffe03f */
[----:B------:R-:W-:Y:S01]  /*35a0*/  WARPGROUP.ARRIVE ;  /* 0x00000000000079c5 */ /* 0x000fe20000000000 */
[----:B------:R-:W-:-:S07]  /*35b0*/  UMOV UR9, 0x80000020 ;  /* 0x8000002000097882 */ /* 0x000fce0000000000 */
[----:B------:R-:W-:Y:S01]  /*35c0*/  HGMMA.64x128x16.F32 R88, gdesc[UR8], R88, gsb0 ;  /* 0x01e00000085879f0 */ /* 0x000fe20008000858 */
[----:B------:R-:W-:Y:S01]  /*35d0*/  UIADD3 UR8, UR12, 0x600, URZ ;  /* 0x000006000c087890 */ /* 0x000fe2000fffe03f */
        /* <DEDUP_REMOVED lines=17> */
[----:B------:R-:W-:Y:S01]  /*36f0*/  IMAD.MOV.U32 R211, RZ, RZ, R223 ;  /* 0x000000ffffd37224 */ /* 0x000fe200078e00df */
[----:B------:R-:W-:Y:S02]  /*3700*/  WARPGROUP.DEPBAR.LE gsb0, 0x0 ;  /* 0x00008000000079c5 */ /* 0x000fe40000010000 */
[----:B--2---:R-:W-:-:S06]  /*3710*/  WARPGROUP.ARRIVE ;  /* 0x00000000000079c5 */ /* 0x004fcc0000000000 */
[----:B------:R-:W-:Y:S01]  /*3720*/  HGMMA.64x128x16.F32 R24, gdesc[UR8], R24, gsb0 ;  /* 0x01e00000081879f0 */ /* 0x000fe20008000818 */
[----:B------:R-:W-:Y:S02]  /*3730*/  IMAD.MOV.U32 R213, RZ, RZ, R221 ;  /* 0x000000ffffd57224 */ /* 0x000fe400078e00dd */
[----:B------:R-:W-:Y:S01]  /*3740*/  IMAD.MOV.U32 R214, RZ, RZ, R220 ;  /* 0x000000ffffd67224 */ /* 0x000fe200078e00dc */
[----:B------:R-:W-:Y:S01]  /*3750*/  MOV R220, R22 ;  /* 0x0000001600dc7202 */ /* 0x000fe20000000f00 */
        /* <DEDUP_REMOVED lines=13> */
[----:B------:R-:W-:Y:S01]  /*3830*/  IMAD.MOV.U32 R234, RZ, RZ, R6 ;  /* 0x000000ffffea7224 */ /* 0x000fe200078e0006 */
[----:B------:R-:W-:Y:S02]  /*3840*/  UIADD3 UR8, UR12, 0x2, URZ ;  /* 0x000000020c087890 */ /* 0x000fe4000fffe03f */
[----:B------:R-:W-:Y:S01]  /*3850*/  UIADD3 UR10, UR13, 0x2, URZ ;  /* 0x000000020d0a7890 */ /* 0x000fe2000fffe03f */
[----:B------:R-:W-:Y:S01]  /*3860*/  UMOV UR9, 0x80000020 ;  /* 0x8000002000097882 */ /* 0x000fe20000000000 */
[----:B------:R-:W-:Y:S01]  /*3870*/  UMOV UR11, 0x80000020 ;  /* 0x80000020000b7882 */ /* 0x000fe20000000000 */
[----:B------:R-:W-:-:S02]  /*3880*/  WARPGROUP.DEPBAR.LE gsb0, 0x0 ;  /* 0x00008000000079c5 */ /* 0x000fc40000010000 */
[----:B---3--:R-:W-:-:S06]  /*3890*/  WARPGROUP.ARRIVE ;  /* 0x00000000000079c5 */ /* 0x008fcc0000000000 */
        /* <DEDUP_REMOVED lines=72> */
[----:B------:R-:W-:Y:S01]  /*3d20*/  BPT.TRAP 0x1 ;  /* 0x000000040000795c */ /* 0x000fe20000300000 */
.L_x_27:
[----:B------:R-:W2:Y:S01]  /*3d30*/  LDL R6, [R1+0x100] ;  /* 0x0001000001067983 */ /* 0x000ea20000100800 */
[----:B------:R-:W-:Y:S01]  /*3d40*/  ISETP.NE.AND P1, PT, R17, RZ, PT ;  /* 0x000000ff1100720c */ /* 0x000fe20003f25270 */
[----:B------:R-:W-:Y:S01]  /*3d50*/  IMAD.U32 R4, RZ, RZ, UR7 ;  /* 0x00000007ff047e24 */ /* 0x000fe2000f8e00ff */
[----:B------:R-:W-:-:S11]  /*3d60*/  UISETP.GT.U32.AND UP0, UPT, UR40, 0x1, UPT ;  /* 0x000000012800788c */ /* 0x000fd6000bf04070 */
[----:B------:R-:W-:-:S05]  /*3d70*/  @P1 LEA R4, R4, UR45, 0x3 ;  /* 0x0000002d04041c11 */ /* 0x000fca000f8e18ff */
[----:B------:R-:W-:-:S05]  /*3d80*/  @P1 VIADD R4, R4, 0x28 ;  /* 0x0000002804041836 */ /* 0x000fca0000000000 */
[----:B--2---:R-:W-:-:S04]  /*3d90*/  @P1 PRMT R4, R6, 0x654, R4 ;  /* 0x0000065406041816 */ /* 0x004fc80000000004 */
[----:B------:R0:W-:Y:S01]  /*3da0*/  @P1 SYNCS.ARRIVE.TRANS64.RED.A1T0 RZ, [R4+URZ], RZ ;  /* 0x000000ff04ff19a7 */ /* 0x0001e2000810043f */
[----:B------:R-:W-:-:S13]  /*3db0*/  PLOP3.LUT P1, PT, PT, PT, UP0, 0x80, 0x0 ;  /* 0x000000000000781c */ /* 0x000fda0003f2f008 */
[----:B0-----:R-:W-:Y:S05]  /*3dc0*/  @P1 BRA `(.L_x_28) ;  /* 0x0000000000041947 */ /* 0x001fea0003800000 */
[----:B------:R-:W-:Y:S01]  /*3dd0*/  BPT.TRAP 0x1 ;  /* 0x000000040000795c */ /* 0x000fe20000300000 */
.L_x_28:
[----:B------:R-:W-:Y:S01]  /*3de0*/  UIADD3 UR6, UR6, 0x1, URZ ;  /* 0x0000000106067890 */ /* 0x000fe2000fffe03f */
[C---:B------:R-:W-:Y:S01]  /*3df0*/  ISETP.GT.AND P1, PT, R0.reuse, 0x1, PT ;  /* 0x000000010000780c */ /* 0x040fe20003f24270 */
[----:B------:R-:W-:Y:S01]  /*3e00*/  UIADD3 UR7, UR7, 0x1, URZ ;  /* 0x0000000107077890 */ /* 0x000fe2000fffe03f */
[----:B------:R-:W-:Y:S01]  /*3e10*/  VIADD R0, R0, 0xffffffff ;  /* 0xffffffff00007836 */ /* 0x000fe20000000000 */
[----:B------:R-:W-:Y:S02]  /*3e20*/  UISETP.NE.AND UP0, UPT, UR6, 0x5, UPT ;  /* 0x000000050600788c */ /* 0x000fe4000bf05270 */
[----:B------:R-:W-:Y:S02]  /*3e30*/  UISETP.NE.AND UP1, UPT, UR7, 0x5, UPT ;  /* 0x000000050700788c */ /* 0x000fe4000bf25270 */
[----:B------:R-:W-:Y:S02]  /*3e40*/  USEL UR8, URZ, 0x1, UP0 ;  /* 0x000000013f087887 */ /* 0x000fe40008000000 */
[----:B------:R-:W-:-:S02]  /*3e50*/  USEL UR6, UR6, URZ, UP0 ;  /* 0x0000003f06067287 */ /* 0x000fc40008000000 */
[----:B------:R-:W-:Y:S02]  /*3e60*/  USEL UR7, UR7, URZ, UP1 ;  /* 0x0000003f07077287 */ /* 0x000fe40008800000 */
[----:B------:R-:W-:Y:S01]  /*3e70*/  LOP3.LUT R3, R3, UR8, RZ, 0x3c, !PT ;  /* 0x0000000803037c12 */ /* 0x000fe2000f8e3cff */
[----:B------:R-:W-:Y:S09]  /*3e80*/  @P1 BRA `(.L_x_29) ;  /* 0xffffffe800501947 */ /* 0x000ff2000383ffff */
.L_x_22:
[----:B------:R-:W0:Y:S02]  /*3e90*/  LDC R0, c[0x0][0x28c] ;  /* 0x0000a300ff007b82 */ /* 0x000e240000000800 */
[----:B0-----:R-:W-:-:S13]  /*3ea0*/  ISETP.GE.AND P1, PT, R0, 0x1, PT ;  /* 0x000000010000780c */ /* 0x001fda0003f26270 */
[----:B------:R-:W-:Y:S05]  /*3eb0*/  @!P1 BRA `(.L_x_30) ;  /* 0x0000000000409947 */ /* 0x000fea0003800000 */
[----:B------:R-:W-:Y:S05]  /*3ec0*/  @!P0 BRA `(.L_x_31) ;  /* 0x0000000000048947 */ /* 0x000fea0003800000 */
[----:B------:R-:W-:Y:S01]  /*3ed0*/  BPT.TRAP 0x1 ;  /* 0x000000040000795c */ /* 0x000fe20000300000 */
.L_x_31:
[----:B------:R-:W2:Y:S01]  /*3ee0*/  LDL R3, [R1+0x100] ;  /* 0x0001000001037983 */ /* 0x000ea20000100800 */
[----:B------:R-:W-:Y:S01]  /*3ef0*/  ISETP.NE.AND P0, PT, R17, RZ, PT ;  /* 0x000000ff1100720c */ /* 0x000fe20003f05270 */
[----:B------:R-:W-:-:S12]  /*3f00*/  UISETP.GT.U32.AND UP0, UPT, UR40, 0x1, UPT ;  /* 0x000000012800788c */ /* 0x000fd8000bf04070 */
[----:B------:R-:W-:-:S04]  /*3f10*/  @P0 VIADD R0, R5, UR39 ;  /* 0x0000002705000c36 */ /* 0x000fc80008000000 */
[----:B------:R-:W-:-:S05]  /*3f20*/  @P0 IMAD.WIDE.U32 R4, R0, -0x33333333, RZ ;  /* 0xcccccccd00040825 */ /* 0x000fca00078e00ff */
[----:B------:R-:W-:-:S05]  /*3f30*/  @P0 SHF.R.U32.HI R4, RZ, 0x2, R5 ;  /* 0x00000002ff040819 */ /* 0x000fca0000011605 */
[----:B------:R-:W-:-:S05]  /*3f40*/  @P0 IMAD R0, R4, -0x5, R0 ;  /* 0xfffffffb04000824 */ /* 0x000fca00078e0200 */
[----:B------:R-:W-:-:S04]  /*3f50*/  @P0 LEA R0, R0, UR45, 0x3 ;  /* 0x0000002d00000c11 */ /* 0x000fc8000f8e18ff */
[----:B------:R-:W-:-:S04]  /*3f60*/  @P0 IADD3 R0, R0, 0x28, RZ ;  /* 0x0000002800000810 */ /* 0x000fc80007ffe0ff */
[----:B--2---:R-:W-:-:S04]  /*3f70*/  @P0 PRMT R0, R3, 0x654, R0 ;  /* 0x0000065403000816 */ /* 0x004fc80000000000 */
[----:B------:R0:W-:Y:S01]  /*3f80*/  @P0 SYNCS.ARRIVE.TRANS64.RED.A1T0 RZ, [R0+URZ], RZ ;  /* 0x000000ff00ff09a7 */ /* 0x0001e2000810043f */
[----:B------:R-:W-:-:S13]  /*3f90*/  PLOP3.LUT P0, PT, PT, PT, UP0, 0x80, 0x0 ;  /* 0x000000000000781c */ /* 0x000fda0003f0f008 */
[----:B0-----:R-:W-:Y:S05]  /*3fa0*/  @P0 BRA `(.L_x_30) ;  /* 0x0000000000040947 */ /* 0x001fea0003800000 */
[----:B------:R-:W-:Y:S01]  /*3fb0*/  BPT.TRAP 0x1 ;  /* 0x000000040000795c */ /* 0x000fe20000300000 */
.L_x_30:
[----:B------:R-:W0:Y:S01]  /*3fc0*/  S2R R5, SR_TID.X ;  /* 0x0000000000057919 */ /* 0x000e220000002100 */
[----:B------:R-:W-:Y:S02]  /*3fd0*/  USHF.L.U32 UR42, UR42, 0x7, URZ ;  /* 0x000000072a2a7899 */ /* 0x000fe4000800063f */
[----:B------:R-:W-:Y:S01]  /*3fe0*/  USHF.R.S32.HI UR10, URZ, 0x1f, UR43 ;  /* 0x0000001f3f0a7899 */ /* 0x000fe2000801142b */
[----:B------:R-:W-:Y:S01]  /*3ff0*/  ULDC.64 UR8, c[0x0][0x5d0] ;  /* 0x0001740000087ab9 */ /* 0x000fe20000000a00 */
[----:B------:R-:W-:Y:S02]  /*4000*/  UIMAD.WIDE UR6, UR41, 0x200, URZ ;  /* 0x00000200290678a5 */ /* 0x000fe4000f8e023f */
[----:B------:R-:W-:Y:S01]  /*4010*/  IMAD.U32 R18, RZ, RZ, UR42 ;  /* 0x0000002aff127e24 */ /* 0x000fe2000f8e00ff */
[----:B------:R-:W-:Y:S02]  /*4020*/  UIMAD UR4, UR10, UR8, URZ ;  /* 0x000000080a0472a4 */ /* 0x000fe4000f8e023f */
[----:B------:R-:W-:Y:S01]  /*4030*/  IMAD.U32 R6, RZ, RZ, UR8 ;  /* 0x00000008ff067e24 */ /* 0x000fe2000f8e00ff */
[----:B------:R-:W-:-:S02]  /*4040*/  USHF.L.U32 UR41, UR41, 0x9, URZ ;  /* 0x0000000929297899 */ /* 0x000fc4000800063f */
[----:B------:R-:W-:Y:S01]  /*4050*/  UIMAD UR4, UR43, UR9, UR4 ;  /* 0x000000092b0472a4 */ /* 0x000fe2000f8e0204 */
[----:B------:R-:W-:Y:S01]  /*4060*/  ULDC UR8, c[0x0][0x284] ;  /* 0x0000a10000087ab9 */ /* 0x000fe20000000800 */
[----:B------:R-:W-:Y:S02]  /*4070*/  UIADD3 UR39, UR44, UR39, URZ ;  /* 0x000000272c277290 */ /* 0x000fe4000fffe03f */
[----:B------:R-:W-:Y:S02]  /*4080*/  UISETP.GE.U32.AND UP2, UPT, UR44, 0x5, UPT ;  /* 0x000000052c00788c */ /* 0x000fe4000bf46070 */
[----:B------:R-:W-:-:S04]  /*4090*/  UISETP.GT.U32.AND UP1, UPT, UR39, 0x4, UPT ;  /* 0x000000042700788c */ /* 0x000fc8000bf24070 */
[----:B------:R-:W-:Y:S01]  /*40a0*/  UISETP.LT.U32.AND UP1, UPT, UR44, 0x5, UP1 ;  /* 0x000000052c00788c */ /* 0x000fe20008f21070 */
[----:B0-----:R-:W-:Y:S01]  /*40b0*/  IMAD.SHL.U32 R19, R5, 0x2, RZ ;  /* 0x0000000205137824 */ /* 0x001fe200078e00ff */
[--C-:B------:R-:W-:Y:S02]  /*40c0*/  SHF.R.U32.HI R3, RZ, 0x7, R5.reuse ;  /* 0x00000007ff037819 */ /* 0x100fe40000011605 */
[----:B------:R-:W-:Y:S02]  /*40d0*/  SHF.R.U32.HI R0, RZ, 0x2, R5 ;  /* 0x00000002ff007819 */ /* 0x000fe40000011605 */
[----:B------:R-:W-:Y:S02]  /*40e0*/  LOP3.LUT R18, R18, 0x6, R19, 0xf8, !PT ;  /* 0x0000000612127812 */ /* 0x000fe400078ef813 */
[----:B------:R-:W-:Y:S02]  /*40f0*/  LOP3.LUT R3, R3, 0x1, RZ, 0xc0, !PT ;  /* 0x0000000103037812 */ /* 0x000fe400078ec0ff */
[----:B------:R-:W-:-:S02]  /*4100*/  SHF.R.S32.HI R19, RZ, 0x1f, R18 ;  /* 0x0000001fff137819 */ /* 0x000fc40000011412 */
[----:B------:R-:W-:Y:S01]  /*4110*/  LOP3.LUT R4, R5, 0x60, RZ, 0xc0, !PT ;  /* 0x0000006005047812 */ /* 0x000fe200078ec0ff */
[----:B------:R-:W-:Y:S01]  /*4120*/  IMAD.SHL.U32 R220, R3, 0x40, RZ ;  /* 0x0000004003dc7824 */ /* 0x000fe200078e00ff */
[----:B------:R-:W-:Y:S01]  /*4130*/  LOP3.LUT R0, R0, 0x7, RZ, 0xc0, !PT ;  /* 0x0000000700007812 */ /* 0x000fe200078ec0ff */
[----:B------:R-:W-:Y:S01]  /*4140*/  IMAD.WIDE.U32 R6, R6, UR43, R18 ;  /* 0x0000002b06067c25 */ /* 0x000fe2000f8e0012 */
[----:B------:R-:W-:Y:S02]  /*4150*/  SHF.R.U32.HI R4, RZ, 0x1, R4 ;  /* 0x00000001ff047819 */ /* 0x000fe40000011604 */
[--C-:B------:R-:W-:Y:S02]  /*4160*/  LOP3.LUT R220, R220, 0x40, R0.reuse, 0xe2, !PT ;  /* 0x00000040dcdc7812 */ /* 0x100fe400078ee200 */
[----:B------:R-:W-:Y:S02]  /*4170*/  IADD3 R0, RZ, -R4, -R0 ;  /* 0x80000004ff007210 */ /* 0x000fe40007ffe800 */
[----:B------:R-:W-:Y:S01]  /*4180*/  IADD3 R7, R7, UR4, RZ ;  /* 0x0000000407077c10 */ /* 0x000fe2000fffe0ff */
[----:B------:R-:W-:Y:S01]  /*4190*/  ULDC UR4, c[0x0][0x288] ;  /* 0x0000a20000047ab9 */ /* 0x000fe20000000800 */
[----:B------:R-:W-:Y:S01]  /*41a0*/  LOP3.LUT R220, R220, UR6, R4, 0xfe, !PT ;  /* 0x00000006dcdc7c12 */ /* 0x000fe2000f8efe04 */
[----:B------:R-:W-:Y:S01]  /*41b0*/  UISETP.GE.AND UP0, UPT, UR42, UR4, UPT ;  /* 0x000000042a00728c */ /* 0x000fe2000bf06270 */
[----:B------:R-:W-:-:S02]  /*41c0*/  IMAD R0, R3, -0x40, R0 ;  /* 0xffffffc003007824 */ /* 0x000fc400078e0200 */
[----:B------:R-:W-:Y:S01]  /*41d0*/  IMAD.U32 R3, RZ, RZ, UR8 ;  /* 0x00000008ff037e24 */ /* 0x000fe2000f8e00ff */
[----:B------:R-:W-:Y:S02]  /*41e0*/  UISETP.GE.OR UP0, UPT, UR41, UR8, UP0 ;  /* 0x000000082900728c */ /* 0x000fe40008706670 */
[----:B------:R-:W-:Y:S02]  /*41f0*/  USEL UR8, URZ, 0x1, !UP1 ;  /* 0x000000013f087887 */ /* 0x000fe4000c800000 */
[----:B------:R-:W-:Y:S01]  /*4200*/  IADD3 R3, R3, -UR41, R0 ;  /* 0x8000002903037c10 */ /* 0x000fe2000fffe000 */
[----:B------:R-:W-:Y:S01]  /*4210*/  UMOV UR41, 0xffffffff ;  /* 0xffffffff00297882 */ /* 0x000fe20000000000 */
[----:B------:R-:W-:Y:S01]  /*4220*/  LOP3.LUT R0, R5, 0x3, RZ, 0xc0, !PT ;  /* 0x0000000305007812 */ /* 0x000fe200078ec0ff */
[----:B------:R-:W-:Y:S01]  /*4230*/  IMAD.MOV.U32 R5, RZ, RZ, -0x2 ;  /* 0xfffffffeff057424 */ /* 0x000fe200078e00ff */
[----:B------:R-:W-:Y:S01]  /*4240*/  PLOP3.LUT P0, PT, PT, PT, UP0, 0x80, 0x0 ;  /* 0x000000000000781c */ /* 0x000fe20003f0f008 */
[----:B------:R-:W-:-:S02]  /*4250*/  ULOP3.LUT UR38, UR38, UR8, URZ, 0x3c, !UPT ;  /* 0x0000000826267292 */ /* 0x000fc4000f8e3c3f */
[----:B------:R-:W-:Y:S01]  /*4260*/  IMAD R0, R0, R5, UR4 ;  /* 0x0000000400007e24 */ /* 0x000fe2000f8e0205 */
[----:B------:R-:W-:-:S03]  /*4270*/  UIMAD.WIDE.U32 UR4, UR39, -0x33333333, URZ ;  /* 0xcccccccd270478a5 */ /* 0x000fc6000f8e003f */
[----:B------:R-:W-:Y:S01]  /*4280*/  VIADD R0, R0, -UR42 ;  /* 0x8000002a00007c36 */ /* 0x000fe20008000000 */
[----:B------:R-:W-:-:S04]  /*4290*/  USHF.R.U32.HI UR4, URZ, 0x2, UR5 ;  /* 0x000000023f047899 */ /* 0x000fc80008011605 */
[----:B------:R-:W-:Y:S02]  /*42a0*/  UIMAD UR39, UR4, -0x5, UR39 ;  /* 0xfffffffb042778a4 */ /* 0x000fe4000f8e0227 */
[----:B------:R-:W-:Y:S01]  /*42b0*/  @UP2 ULOP3.LUT UR38, UR38, 0x1, UR4, 0x78, !UPT ;  /* 0x0000000126262892 */ /* 0x000fe2000f8e7804 */
[----:B------:R-:W-:Y:S11]  /*42c0*/  @P0 BRA `(.L_x_32) ;  /* 0x0000010400980947 */ /* 0x000ff60003800000 */
[----:B-----5:R-:W-:Y:S01]  /*42d0*/  FSETP.NEU.AND P1, PT, R16, RZ, PT ;  /* 0x000000ff1000720b */ /* 0x020fe20003f2d000 */
[----:B------:R-:W-:Y:S01]  /*42e0*/  ULDC.64 UR8, c[0x0][0x5c8] ;  /* 0x0001720000087ab9 */ /* 0x000fe20000000a00 */
[----:B------:R-:W-:Y:S01]  /*42f0*/  ISETP.GT.AND P0, PT, R3, RZ, PT ;  /* 0x000000ff0300720c */ /* 0x000fe20003f04270 */
[----:B------:R-:W-:Y:S01]  /*4300*/  UIMAD UR4, UR7, UR8, URZ ;  /* 0x00000008070472a4 */ /* 0x000fe2000f8e023f */
[----:B------:R-:W-:Y:S01]  /*4310*/  IMAD.U32 R10, RZ, RZ, UR9 ;  /* 0x00000009ff0a7e24 */ /* 0x000fe2000f8e00ff */
[----:B------:R-:W-:Y:S01]  /*4320*/  BSSY B0, `(.L_x_32) ;  /* 0x0001060000007945 */ /* 0x000fe20003800000 */
[----:B------:R-:W-:Y:S01]  /*4330*/  IMAD.WIDE.U32 R6, R220, UR8, R6 ;  /* 0x00000008dc067c25 */ /* 0x000fe2000f8e0006 */
[----:B------:R-:W-:-:S03]  /*4340*/  ISETP.GT.AND P2, PT, R0, RZ, P0 ;  /* 0x000000ff0000720c */ /* 0x000fc60000744270 */
[----:B------:R-:W-:-:S05]  /*4350*/  IMAD R10, R220, R10, UR4 ;  /* 0x00000004dc0a7e24 */ /* 0x000fca000f8e020a */
[----:B------:R-:W-:Y:S01]  /*4360*/  IADD3 R10, R7, R10, RZ ;  /* 0x0000000a070a7210 */ /* 0x000fe20007ffe0ff */
[----:B------:R-:W-:Y:S06]  /*4370*/  @!P1 BRA `(.L_x_33) ;  /* 0x000000b800349947 */ /* 0x000fec0003800000 */
[----:B------:R-:W0:Y:S01]  /*4380*/  LDC.64 R22, c[0x0][0x5b8] ;  /* 0x00016e00ff167b82 */ /* 0x000e220000000a00 */
[----:B------:R-:W2:Y:S01]  /*4390*/  LDL.LU R11, [R1] ;  /* 0x00000000010b7983 */ /* 0x000ea20000300800 */
[----:B------:R-:W-:-:S06]  /*43a0*/  ULDC.64 UR4, c[0x0][0x5c0] ;  /* 0x0001700000047ab9 */ /* 0x000fcc0000000a00 */
[----:B------:R-:W1:Y:S08]  /*43b0*/  LDC.64 R14, c[0x0][0x5b0] ;  /* 0x00016c00ff0e7b82 */ /* 0x000e700000000a00 */
[----:B------:R-:W3:Y:S01]  /*43c0*/  LDC.64 R12, c[0x0][0x5a8] ;  /* 0x00016a00ff0c7b82 */ /* 0x000ee20000000a00 */
[C---:B0-----:R-:W-:Y:S02]  /*43d0*/  IMAD R4, R22.reuse, UR10, RZ ;  /* 0x0000000a16047c24 */ /* 0x041fe4000f8e02ff */
[----:B------:R-:W-:-:S04]  /*43e0*/  IMAD.WIDE.U32 R216, R22, UR43, R18 ;  /* 0x0000002b16d87c25 */ /* 0x000fc8000f8e0012 */
[----:B------:R-:W-:Y:S02]  /*43f0*/  IMAD R23, R23, UR43, R4 ;  /* 0x0000002b17177c24 */ /* 0x000fe4000f8e0204 */
[----:B-1----:R-:W-:Y:S02]  /*4400*/  IMAD R221, R14, UR7, RZ ;  /* 0x000000070edd7c24 */ /* 0x002fe4000f8e02ff */
[----:B------:R-:W-:Y:S02]  /*4410*/  IMAD.IADD R21, R217, 0x1, R23 ;  /* 0x00000001d9157824 */ /* 0x000fe400078e0217 */
[----:B------:R-:W-:Y:S02]  /*4420*/  IMAD.MOV.U32 R20, RZ, RZ, R216 ;  /* 0x000000ffff147224 */ /* 0x000fe400078e00d8 */
[C---:B------:R-:W-:Y:S02]  /*4430*/  IMAD R221, R220.reuse, R15, R221 ;  /* 0x0000000fdcdd7224 */ /* 0x040fe400078e02dd */
[----:B------:R-:W-:-:S04]  /*4440*/  IMAD.WIDE.U32 R4, R220, R14, R20 ;  /* 0x0000000edc047225 */ /* 0x000fc800078e0014 */
[----:B------:R-:W-:Y:S01]  /*4450*/  IMAD.IADD R5, R5, 0x1, R221 ;  /* 0x0000000105057824 */ /* 0x000fe200078e02dd */
[----:B---3--:R-:W-:-:S04]  /*4460*/  LEA R8, P1, R4, R12, 0x1 ;  /* 0x0000000c04087211 */ /* 0x008fc800078208ff */
[----:B------:R-:W-:-:S05]  /*4470*/  LEA.HI.X R9, R4, R13, R5, 0x1, P1 ;  /* 0x0000000d04097211 */ /* 0x000fca00008f0c05 */
[----:B------:R-:W3:Y:S01]  /*4480*/  @P2 LDG.E.LTC128B.U16 R223, desc[UR36][R8.64] ;  /* 0x0000002408df2981 */ /* 0x000ee2000c1e1520 */
[----:B------:R-:W-:Y:S01]  /*4490*/  BSSY B1, `(.L_x_34) ;  /* 0x0000011000017945 */ /* 0x000fe20003800000 */
[----:B---3--:R-:W-:-:S05]  /*44a0*/  HADD2.F32 R4, -RZ, R223.H0_H0 ;  /* 0x200000dfff047230 */ /* 0x008fca0000004100 */
[----:B------:R-:W-:-:S04]  /*44b0*/  FMUL R4, R4, R16 ;  /* 0x0000001004047220 */ /* 0x000fc80000400000 */
[----:B--2---:R-:W-:Y:S01]  /*44c0*/  FFMA R7, R11, R2, R4 ;  /* 0x000000020b077223 */ /* 0x004fe20000000004 */
[----:B------:R-:W-:-:S04]  /*44d0*/  LEA R4, P1, R6, UR4, 0x1 ;  /* 0x0000000406047c11 */ /* 0x000fc8000f8208ff */
[----:B------:R-:W-:Y:S02]  /*44e0*/  LEA.HI.X R5, R6, UR5, R10, 0x1, P1 ;  /* 0x0000000506057c11 */ /* 0x000fe400088f0c0a */
[----:B------:R-:W-:-:S05]  /*44f0*/  F2FP.F16.F32.PACK_AB R6, RZ, R7 ;  /* 0x00000007ff06723e */ /* 0x000fca00000000ff */
[----:B------:R0:W-:Y:S02]  /*4500*/  @P2 STG.E.U16 desc[UR36][R4.64], R6 ;  /* 0x0000000604002986 */ /* 0x0001e4000c101524 */
[----:B0-----:R-:W-:-:S04]  /*4510*/  IMAD.WIDE.U32 R6, R220, R14, R18 ;  /* 0x0000000edc067225 */ /* 0x001fc800078e0012 */
[----:B------:R-:W-:Y:S02]  /*4520*/  IMAD.IADD R7, R221, 0x1, R7 ;  /* 0x00000001dd077824 */ /* 0x000fe400078e0207 */
[----:B------:R-:W-:-:S05]  /*4530*/  IMAD.WIDE.U32 R6, R22, UR43, R6 ;  /* 0x0000002b16067c25 */ /* 0x000fca000f8e0006 */
[----:B------:R-:W-:Y:S02]  /*4540*/  IADD3 R7, R23, R7, RZ ;  /* 0x0000000717077210 */ /* 0x000fe40007ffe0ff */
[----:B------:R-:W-:-:S04]  /*4550*/  LEA R10, P1, R6, R12, 0x1 ;  /* 0x0000000c060a7211 */ /* 0x000fc800078208ff */
[----:B------:R-:W-:Y:S02]  /*4560*/  LEA.HI.X R11, R6, R13, R7, 0x1, P1 ;  /* 0x0000000d060b7211 */ /* 0x000fe400008f0c07 */
[----:B------:R-:W-:-:S13]  /*4570*/  ISETP.GT.AND P1, PT, R0, 0x1, P0 ;  /* 0x000000010000780c */ /* 0x000fda0000724270 */
[----:B------:R-:W-:Y:S05]  /*4580*/  @!P1 BRA `(.L_x_35) ;  /* 0x0000000000049947 */ /* 0x000fea0003800000 */
[----:B------:R0:W5:Y:S02]  /*4590*/  LDG.E.LTC128B.U16 R223, desc[UR36][R10.64+0x2] ;  /* 0x000002240adf7981 */ /* 0x000164000c1e1520 */
.L_x_35:
[----:B------:R-:W-:Y:S05]  /*45a0*/  BSYNC B1 ;  /* 0x0000000000017941 */ /* 0x000fea0003800000 */
.L_x_34:
[----:B------:R-:W2:Y:S01]  /*45b0*/  LDL.LU R7, [R1+0x4] ;  /* 0x0000040001077983 */ /* 0x000ea20000300800 */
[----:B-----5:R-:W-:Y:S01]  /*45c0*/  HADD2.F32 R6, -RZ, R223.H0_H0 ;  /* 0x200000dfff067230 */ /* 0x020fe20000004100 */
[C---:B------:R-:W-:Y:S01]  /*45d0*/  SHF.L.U64.HI R219, R14.reuse, 0x3, R15 ;  /* 0x000000030edb7819 */ /* 0x040fe2000001020f */
[----:B------:R-:W-:Y:S01]  /*45e0*/  IMAD.SHL.U32 R218, R14, 0x8, RZ ;  /* 0x000000080eda7824 */ /* 0x000fe200078e00ff */
[----:B------:R-:W3:Y:S02]  /*45f0*/  LDL.LU R222, [R1+0x8] ;  /* 0x0000080001de7983 */ /* 0x000ee40000300800 */
[----:B------:R-:W-:-:S04]  /*4600*/  FMUL R6, R6, R16 ;  /* 0x0000001006067220 */ /* 0x000fc80000400000 */
[----:B--2---:R-:W-:-:S05]  /*4610*/  FFMA R6, R7, R2, R6 ;  /* 0x0000000207067223 */ /* 0x004fca0000000006 */
[----:B------:R-:W-:-:S05]  /*4620*/  F2FP.F16.F32.PACK_AB R6, RZ, R6 ;  /* 0x00000006ff06723e */ /* 0x000fca00000000ff */
[----:B------:R1:W-:Y:S01]  /*4630*/  @P1 STG.E.U16 desc[UR36][R4.64+0x2], R6 ;  /* 0x0000020604001986 */ /* 0x0003e2000c101524 */
[----:B------:R-:W-:-:S04]  /*4640*/  ISETP.GT.AND P1, PT, R3, 0x8, PT ;  /* 0x000000080300780c */ /* 0x000fc80003f24270 */
[----:B------:R-:W-:Y:S01]  /*4650*/  ISETP.GT.AND P2, PT, R0, RZ, P1 ;  /* 0x000000ff0000720c */ /* 0x000fe20000f44270 */
[----:B-1----:R-:W-:-:S04]  /*4660*/  IMAD.WIDE.U32 R6, R220, R14, R218 ;  /* 0x0000000edc067225 */ /* 0x002fc800078e00da */
[----:B------:R-:W-:Y:S01]  /*4670*/  IMAD.IADD R221, R221, 0x1, R7 ;  /* 0x00000001dddd7824 */ /* 0x000fe200078e0207 */
[----:B------:R-:W-:-:S05]  /*4680*/  IADD3 R7, P3, R216, R6, RZ ;  /* 0x00000006d8077210 */ /* 0x000fca0007f7e0ff */
[----:B------:R-:W-:Y:S01]  /*4690*/  IMAD.X R9, R221, 0x1, R21, P3 ;  /* 0x00000001dd097824 */ /* 0x000fe200018e0615 */
[----:B------:R-:W-:-:S04]  /*46a0*/  LEA R8, P3, R7, R12, 0x1 ;  /* 0x0000000c07087211 */ /* 0x000fc800078608ff */
[----:B------:R-:W-:-:S05]  /*46b0*/  LEA.HI.X R9, R7, R13, R9, 0x1, P3 ;  /* 0x0000000d07097211 */ /* 0x000fca00018f0c09 */
[----:B------:R1:W2:Y:S01]  /*46c0*/  @P2 LDG.E.LTC128B.U16 R223, desc[UR36][R8.64] ;  /* 0x0000002408df2981 */ /* 0x0002a2000c1e1520 */
[----:B------:R-:W-:Y:S01]  /*46d0*/  IADD3 R6, P3, R18, R6, RZ ;  /* 0x0000000612067210 */ /* 0x000fe20007f7e0ff */
[----:B------:R-:W-:Y:S01]  /*46e0*/  BSSY B1, `(.L_x_36) ;  /* 0x0000016000017945 */ /* 0x000fe20003800000 */
[----:B------:R-:W-:-:S03]  /*46f0*/  ISETP.GT.AND P4, PT, R0, 0x1, P1 ;  /* 0x000000010000780c */ /* 0x000fc60000f84270 */
[----:B------:R-:W-:Y:S02]  /*4700*/  IMAD.X R7, R19, 0x1, R221, P3 ;  /* 0x0000000113077824 */ /* 0x000fe400018e06dd */
[----:B------:R-:W-:Y:S02]  /*4710*/  IMAD.U32 R221, RZ, RZ, UR9 ;  /* 0x00000009ffdd7e24 */ /* 0x000fe4000f8e00ff */
[----:B------:R-:W-:-:S05]  /*4720*/  IMAD.WIDE.U32 R6, R22, UR43, R6 ;  /* 0x0000002b16067c25 */ /* 0x000fca000f8e0006 */
[----:B------:R-:W-:Y:S02]  /*4730*/  IADD3 R7, R23, R7, RZ ;  /* 0x0000000717077210 */ /* 0x000fe40007ffe0ff */
[----:B-1----:R-:W-:-:S04]  /*4740*/  LEA R8, P3, R6, R12, 0x1 ;  /* 0x0000000c06087211 */ /* 0x002fc800078608ff */
[----:B------:R-:W-:Y:S01]  /*4750*/  LEA.HI.X R9, R6, R13, R7, 0x1, P3 ;  /* 0x0000000d06097211 */ /* 0x000fe200018f0c07 */
[----:B--2---:R-:W-:-:S05]  /*4760*/  HADD2.F32 R6, -RZ, R223.H0_H0 ;  /* 0x200000dfff067230 */ /* 0x004fca0000004100 */
[----:B------:R-:W-:-:S04]  /*4770*/  FMUL R6, R6, R16 ;  /* 0x0000001006067220 */ /* 0x000fc80000400000 */
[----:B---3--:R-:W-:Y:S01]  /*4780*/  FFMA R7, R222, R2, R6 ;  /* 0x00000002de077223 */ /* 0x008fe20000000006 */
[----:B------:R-:W-:Y:S02]  /*4790*/  IMAD.U32 R222, RZ, RZ, UR8 ;  /* 0x00000008ffde7e24 */ /* 0x000fe4000f8e00ff */
[----:B------:R-:W-:Y:S02]  /*47a0*/  IMAD.U32 R6, RZ, RZ, UR8 ;  /* 0x00000008ff067e24 */ /* 0x000fe4000f8e00ff */
[----:B------:R-:W-:Y:S01]  /*47b0*/  IMAD.SHL.U32 R222, R222, 0x10, RZ ;  /* 0x00000010dede7824 */ /* 0x000fe200078e00ff */
[----:B------:R-:W-:Y:S02]  /*47c0*/  F2FP.F16.F32.PACK_AB R7, RZ, R7 ;  /* 0x00000007ff07723e */ /* 0x000fe400000000ff */
[----:B------:R-:W-:Y:S02]  /*47d0*/  SHF.L.U64.HI R221, R6, 0x4, R221 ;  /* 0x0000000406dd7819 */ /* 0x000fe400000102dd */
[----:B------:R-:W-:-:S02]  /*47e0*/  IADD3 R6, P3, R222, R4, RZ ;  /* 0x00000004de067210 */ /* 0x000fc40007f7e0ff */
[----:B------:R-:W-:Y:S02]  /*47f0*/  PRMT R224, R7, 0x7610, R224 ;  /* 0x0000761007e07816 */ /* 0x000fe400000000e0 */
[----:B------:R-:W-:-:S05]  /*4800*/  IADD3.X R7, R221, R5, RZ, P3, !PT ;  /* 0x00000005dd077210 */ /* 0x000fca0001ffe4ff */
[----:B------:R1:W-:Y:S01]  /*4810*/  @P2 STG.E.U16 desc[UR36][R6.64], R224 ;  /* 0x000000e006002986 */ /* 0x0003e2000c101524 */
[----:B------:R-:W-:Y:S05]  /*4820*/  @!P4 BRA `(.L_x_37) ;  /* 0x000000000004c947 */ /* 0x000fea0003800000 */
[----:B------:R2:W5:Y:S02]  /*4830*/  LDG.E.LTC128B.U16 R223, desc[UR36][R8.64+0x2] ;  /* 0x0000022408df7981 */ /* 0x000564000c1e1520 */
.L_x_37:
[----:B------:R-:W-:Y:S05]  /*4840*/  BSYNC B1 ;  /* 0x0000000000017941 */ /* 0x000fea0003800000 */
.L_x_36:
[----:B------:R-:W3:Y:S01]  /*4850*/  LDL.LU R225, [R1+0xc] ;  /* 0x00000c0001e17983 */ /* 0x000ee20000300800 */
[----:B-1---5:R-:W-:Y:S01]  /*4860*/  HADD2.F32 R224, -RZ, R223.H0_H0 ;  /* 0x200000dfffe07230 */ /* 0x022fe20000004100 */
[----:B------:R-:W-:Y:S01]  /*4870*/  ISETP.GT.AND P2, PT, R0, 0x8, P0 ;  /* 0x000000080000780c */ /* 0x000fe20000744270 */
[----:B------:R-:W-:Y:S03]  /*4880*/  BSSY B1, `(.L_x_38) ;  /* 0x0000007000017945 */ /* 0x000fe60003800000 */
[----:B------:R-:W-:-:S04]  /*4890*/  FMUL R224, R224, R16 ;  /* 0x00000010e0e07220 */ /* 0x000fc80000400000 */
[----:B---3--:R-:W-:-:S05]  /*48a0*/  FFMA R224, R225, R2, R224 ;  /* 0x00000002e1e07223 */ /* 0x008fca00000000e0 */
[----:B------:R-:W-:-:S05]  /*48b0*/  F2FP.F16.F32.PACK_AB R224, RZ, R224 ;  /* 0x000000e0ffe0723e */ /* 0x000fca00000000ff */
[----:B------:R1:W-:Y:S01]  /*48c0*/  @P4 STG.E.U16 desc[UR36][R6.64+0x2], R224 ;  /* 0x000002e006004986 */ /* 0x0003e2000c101524 */
[----:B------:R-:W-:Y:S05]  /*48d0*/  @!P2 BRA `(.L_x_39) ;  /* 0x000000000004a947 */ /* 0x000fea0003800000 */
[----:B------:R3:W5:Y:S02]  /*48e0*/  LDG.E.LTC128B.U16 R223, desc[UR36][R10.64+0x10] ;  /* 0x000010240adf7981 */ /* 0x000764000c1e1520 */
.L_x_39:
[----:B------:R-:W-:Y:S05]  /*48f0*/  BSYNC B1 ;  /* 0x0000000000017941 */ /* 0x000fea0003800000 */
.L_x_38:
[----:B------:R-:W4:Y:S01]  /*4900*/  LDL.LU R225, [R1+0x10] ;  /* 0x0000100001e17983 */ /* 0x000f220000300800 */
[----:B-1---5:R-:W-:Y:S01]  /*4910*/  HADD2.F32 R224, -RZ, R223.H0_H0 ;  /* 0x200000dfffe07230 */ /* 0x022fe20000004100 */
[----:B------:R-:W-:Y:S01]  /*4920*/  ISETP.GT.AND P3, PT, R0, 0x9, P0 ;  /* 0x000000090000780c */ /* 0x000fe20000764270 */
[----:B------:R-:W-:Y:S03]  /*4930*/  BSSY B1, `(.L_x_40) ;  /* 0x0000007000017945 */ /* 0x000fe60003800000 */
[----:B------:R-:W-:-:S04]  /*4940*/  FMUL R224, R224, R16 ;  /* 0x00000010e0e07220 */ /* 0x000fc80000400000 */
[----:B----4-:R-:W-:-:S05]  /*4950*/  FFMA R224, R225, R2, R224 ;  /* 0x00000002e1e07223 */ /* 0x010fca00000000e0 */
[----:B------:R-:W-:-:S05]  /*4960*/  F2FP.F16.F32.PACK_AB R224, RZ, R224 ;  /* 0x000000e0ffe0723e */ /* 0x000fca00000000ff */
[----:B------:R1:W-:Y:S01]  /*4970*/  @P2 STG.E.U16 desc[UR36][R4.64+0x10], R224 ;  /* 0x000010e004002986 */ /* 0x0003e2000c101524 */
[----:B------:R-:W-:Y:S05]  /*4980*/  @!P3 BRA `(.L_x_41) ;  /* 0x000000000004b947 */ /* 0x000fea0003800000 */
[----:B------:R4:W5:Y:S02]  /*4990*/  LDG.E.LTC128B.U16 R223, desc[UR36][R10.64+0x12] ;  /* 0x000012240adf7981 */ /* 0x000964000c1e1520 */
.L_x_41:
[----:B------:R-:W-:Y:S05]  /*49a0*/  BSYNC B1 ;  /* 0x0000000000017941 */ /* 0x000fea0003800000 */
.L_x_40:
[----:B------:R-:W2:Y:S01]  /*49b0*/  LDL.LU R225, [R1+0x14] ;  /* 0x0000140001e17983 */ /* 0x000ea20000300800 */
[----:B-1---5:R-:W-:Y:S01]  /*49c0*/  HADD2.F32 R224, -RZ, R223.H0_H0 ;  /* 0x200000dfffe07230 */ /* 0x022fe20000004100 */
[----:B------:R-:W-:Y:S01]  /*49d0*/  ISETP.GT.AND P2, PT, R0, 0x8, P1 ;  /* 0x000000080000780c */ /* 0x000fe20000f44270 */
[----:B------:R-:W-:Y:S03]  /*49e0*/  BSSY B1, `(.L_x_42) ;  /* 0x0000007000017945 */ /* 0x000fe60003800000 */
[----:B------:R-:W-:-:S04]  /*49f0*/  FMUL R224, R224, R16 ;  /* 0x00000010e0e07220 */ /* 0x000fc80000400000 */
[----:B--2---:R-:W-:-:S05]  /*4a00*/  FFMA R224, R225, R2, R224 ;  /* 0x00000002e1e07223 */ /* 0x004fca00000000e0 */
[----:B------:R-:W-:-:S05]  /*4a10*/  F2FP.F16.F32.PACK_AB R224, RZ, R224 ;  /* 0x000000e0ffe0723e */ /* 0x000fca00000000ff */
[----:B------:R1:W-:Y:S01]  /*4a20*/  @P3 STG.E.U16 desc[UR36][R4.64+0x12], R224 ;  /* 0x000012e004003986 */ /* 0x0003e2000c101524 */
[----:B------:R-:W-:Y:S05]  /*4a30*/  @!P2 BRA `(.L_x_43) ;  /* 0x000000000004a947 */ /* 0x000fea0003800000 */
[----:B------:R2:W5:Y:S02]  /*4a40*/  LDG.E.LTC128B.U16 R223, desc[UR36][R8.64+0x10] ;  /* 0x0000102408df7981 */ /* 0x000564000c1e1520 */
.L_x_43:
[----:B------:R-:W-:Y:S05]  /*4a50*/  BSYNC B1 ;  /* 0x0000000000017941 */ /* 0x000fea0003800000 */
.L_x_42:
        /* <DEDUP_REMOVED lines=10> */
.L_x_45:
[----:B------:R-:W-:Y:S05]  /*4b00*/  BSYNC B1 ;  /* 0x0000000000017941 */ /* 0x000fea0003800000 */
.L_x_44:
        /* <DEDUP_REMOVED lines=10> */
.L_x_47:
[----:B------:R-:W-:Y:S05]  /*4bb0*/  BSYNC B1 ;  /* 0x0000000000017941 */ /* 0x000fea0003800000 */
.L_x_46:
        /* <DEDUP_REMOVED lines=10> */
.L_x_49:
[----:B------:R-:W-:Y:S05]  /*4c60*/  BSYNC B1 ;  /* 0x0000000000017941 */ /* 0x000fea0003800000 */
.L_x_48:
        /* <DEDUP_REMOVED lines=10> */
.L_x_51:
[----:B------:R-:W-:Y:S05]  /*4d10*/  BSYNC B1 ;  /* 0x0000000000017941 */ /* 0x000fea0003800000 */
.L_x_50:
        /* <DEDUP_REMOVED lines=10> */
.L_x_53:
[----:B------:R-:W-:Y:S05]  /*4dc0*/  BSYNC B1 ;  /* 0x0000000000017941 */ /* 0x000fea0003800000 */
.L_x_52:
        /* <DEDUP_REMOVED lines=10> */
.L_x_55:
[----:B------:R-:W-:Y:S05]  /*4e70*/  BSYNC B1 ;  /* 0x0000000000017941 */ /* 0x000fea0003800000 */
.L_x_54:
        /* <DEDUP_REMOVED lines=10> */
.L_x_57:
[----:B------:R-:W-:Y:S05]  /*4f20*/  BSYNC B1 ;  /* 0x0000000000017941 */ /* 0x000fea0003800000 */
.L_x_56:
        /* <DEDUP_REMOVED lines=10> */
.L_x_59:
[----:B------:R-:W-:Y:S05]  /*4fd0*/  BSYNC B1 ;  /* 0x0000000000017941 */ /* 0x000fea0003800000 */
.L_x_58:
        /* <DEDUP_REMOVED lines=10> */
.L_x_61:
[----:B------:R-:W-:Y:S05]  /*5080*/  BSYNC B1 ;  /* 0x0000000000017941 */ /* 0x000fea0003800000 */
.L_x_60:
        /* <DEDUP_REMOVED lines=10> */
.L_x_63:
[----:B------:R-:W-:Y:S05]  /*5130*/  BSYNC B1 ;  /* 0x0000000000017941 */ /* 0x000fea0003800000 */
.L_x_62:
        /* <DEDUP_REMOVED lines=10> */
.L_x_65:
[----:B------:R-:W-:Y:S05]  /*51e0*/  BSYNC B1 ;  /* 0x0000000000017941 */ /* 0x000fea0003800000 */
.L_x_64:
        /* <DEDUP_REMOVED lines=10> */
.L_x_67:
[----:B------:R-:W-:Y:S05]  /*5290*/  BSYNC B1 ;  /* 0x0000000000017941 */ /* 0x000fea0003800000 */
.L_x_66:
        /* <DEDUP_REMOVED lines=10> */
.L_x_69:
[----:B------:R-:W-:Y:S05]  /*5340*/  BSYNC B1 ;  /* 0x0000000000017941 */ /* 0x000fea0003800000 */
.L_x_68:
        /* <DEDUP_REMOVED lines=10> */
.L_x_71:
[----:B------:R-:W-:Y:S05]  /*53f0*/  BSYNC B1 ;  /* 0x0000000000017941 */ /* 0x000fea0003800000 */
.L_x_70:
        /* <DEDUP_REMOVED lines=10> */
.L_x_73:
[----:B------:R-:W-:Y:S05]  /*54a0*/  BSYNC B1 ;  /* 0x0000000000017941 */ /* 0x000fea0003800000 */
.L_x_72:
        /* <DEDUP_REMOVED lines=10> */
.L_x_75:
[----:B------:R-:W-:Y:S05]  /*5550*/  BSYNC B1 ;  /* 0x0000000000017941 */ /* 0x000fea0003800000 */
.L_x_74:
        /* <DEDUP_REMOVED lines=10> */
.L_x_77:
[----:B------:R-:W-:Y:S05]  /*5600*/  BSYNC B1 ;  /* 0x0000000000017941 */ /* 0x000fea0003800000 */
.L_x_76:
        /* <DEDUP_REMOVED lines=10> */
.L_x_79:
[----:B------:R-:W-:Y:S05]  /*56b0*/  BSYNC B1 ;  /* 0x0000000000017941 */ /* 0x000fea0003800000 */
.L_x_78:
        /* <DEDUP_REMOVED lines=10> */
.L_x_81:
[----:B------:R-:W-:Y:S05]  /*5760*/  BSYNC B1 ;  /* 0x0000000000017941 */ /* 0x000fea0003800000 */
.L_x_80:
        /* <DEDUP_REMOVED lines=10> */
.L_x_83:
[----:B------:R-:W-:Y:S05]  /*5810*/  BSYNC B1 ;  /* 0x0000000000017941 */ /* 0x000fea0003800000 */
.L_x_82:
        /* <DEDUP_REMOVED lines=10> */
.L_x_85:
[----:B------:R-:W-:Y:S05]  /*58c0*/  BSYNC B1 ;  /* 0x0000000000017941 */ /* 0x000fea0003800000 */
.L_x_84:
        /* <DEDUP_REMOVED lines=10> */
.L_x_87:
[----:B------:R-:W-:Y:S05]  /*5970*/  BSYNC B1 ;  /* 0x0000000000017941 */ /* 0x000fea0003800000 */
.L_x_86:
        /* <DEDUP_REMOVED lines=10> */
.L_x_89:
[----:B------:R-:W-:Y:S05]  /*5a20*/  BSYNC B1 ;  /* 0x0000000000017941 */ /* 0x000fea0003800000 */
.L_x_88:
        /* <DEDUP_REMOVED lines=10> */
.L_x_91:
[----:B------:R-:W-:Y:S05]  /*5ad0*/  BSYNC B1 ;  /* 0x0000000000017941 */ /* 0x000fea0003800000 */
.L_x_90:
        /* <DEDUP_REMOVED lines=10> */
.L_x_93:
[----:B------:R-:W-:Y:S05]  /*5b80*/  BSYNC B1 ;  /* 0x0000000000017941 */ /* 0x000fea0003800000 */
.L_x_92:
        /* <DEDUP_REMOVED lines=10> */
.L_x_95:
[----:B------:R-:W-:Y:S05]  /*5c30*/  BSYNC B1 ;  /* 0x0000000000017941 */ /* 0x000fea0003800000 */
.L_x_94:
        /* <DEDUP_REMOVED lines=10> */
.L_x_97:
[----:B------:R-:W-:Y:S05]  /*5ce0*/  BSYNC B1 ;  /* 0x0000000000017941 */ /* 0x000fea0003800000 */
.L_x_96:
        /* <DEDUP_REMOVED lines=10> */
.L_x_99:
[----:B------:R-:W-:Y:S05]  /*5d90*/  BSYNC B1 ;  /* 0x0000000000017941 */ /* 0x000fea0003800000 */
.L_x_98:
        /* <DEDUP_REMOVED lines=10> */
.L_x_101:
[----:B------:R-:W-:Y:S05]  /*5e40*/  BSYNC B1 ;  /* 0x0000000000017941 */ /* 0x000fea0003800000 */
.L_x_100:
        /* <DEDUP_REMOVED lines=10> */
.L_x_103:
[----:B------:R-:W-:Y:S05]  /*5ef0*/  BSYNC B1 ;  /* 0x0000000000017941 */ /* 0x000fea0003800000 */
.L_x_102:
        /* <DEDUP_REMOVED lines=10> */
.L_x_105:
[----:B------:R-:W-:Y:S05]  /*5fa0*/  BSYNC B1 ;  /* 0x0000000000017941 */ /* 0x000fea0003800000 */
.L_x_104:
        /* <DEDUP_REMOVED lines=10> */
.L_x_107:
[----:B------:R-:W-:Y:S05]  /*6050*/  BSYNC B1 ;  /* 0x0000000000017941 */ /* 0x000fea0003800000 */
.L_x_106:
        /* <DEDUP_REMOVED lines=10> */
.L_x_109:
[----:B------:R-:W-:Y:S05]  /*6100*/  BSYNC B1 ;  /* 0x0000000000017941 */ /* 0x000fea0003800000 */
.L_x_108:
        /* <DEDUP_REMOVED lines=10> */
.L_x_111:
[----:B------:R-:W-:Y:S05]  /*61b0*/  BSYNC B1 ;  /* 0x0000000000017941 */ /* 0x000fea0003800000 */
.L_x_110:
        /* <DEDUP_REMOVED lines=10> */
.L_x_113:
[----:B------:R-:W-:Y:S05]  /*6260*/  BSYNC B1 ;  /* 0x0000000000017941 */ /* 0x000fea0003800000 */
.L_x_112:
        /* <DEDUP_REMOVED lines=10> */
.L_x_115:
[----:B------:R-:W-:Y:S05]  /*6310*/  BSYNC B1 ;  /* 0x0000000000017941 */ /* 0x000fea0003800000 */
.L_x_114:
        /* <DEDUP_REMOVED lines=10> */
.L_x_117:
[----:B------:R-:W-:Y:S05]  /*63c0*/  BSYNC B1 ;  /* 0x0000000000017941 */ /* 0x000fea0003800000 */
.L_x_116:
        /* <DEDUP_REMOVED lines=10> */
.L_x_119:
[----:B------:R-:W-:Y:S05]  /*6470*/  BSYNC B1 ;  /* 0x0000000000017941 */ /* 0x000fea0003800000 */
.L_x_118:
        /* <DEDUP_REMOVED lines=10> */
.L_x_121:
[----:B------:R-:W-:Y:S05]  /*6520*/  BSYNC B1 ;  /* 0x0000000000017941 */ /* 0x000fea0003800000 */
.L_x_120:
        /* <DEDUP_REMOVED lines=10> */
.L_x_123:
[----:B------:R-:W-:Y:S05]  /*65d0*/  BSYNC B1 ;  /* 0x0000000000017941 */ /* 0x000fea0003800000 */
.L_x_122:
        /* <DEDUP_REMOVED lines=10> */
.L_x_125:
[----:B------:R-:W-:Y:S05]  /*6680*/  BSYNC B1 ;  /* 0x0000000000017941 */ /* 0x000fea0003800000 */
.L_x_124:
        /* <DEDUP_REMOVED lines=10> */
.L_x_127:
[----:B------:R-:W-:Y:S05]  /*6730*/  BSYNC B1 ;  /* 0x0000000000017941 */ /* 0x000fea0003800000 */
.L_x_126:
        /* <DEDUP_REMOVED lines=10> */
.L_x_129:
[----:B------:R-:W-:Y:S05]  /*67e0*/  BSYNC B1 ;  /* 0x0000000000017941 */ /* 0x000fea0003800000 */
.L_x_128:
        /* <DEDUP_REMOVED lines=10> */
.L_x_131:
[----:B------:R-:W-:Y:S05]  /*6890*/  BSYNC B1 ;  /* 0x0000000000017941 */ /* 0x000fea0003800000 */
.L_x_130:
        /* <DEDUP_REMOVED lines=10> */
.L_x_133:
[----:B------:R-:W-:Y:S05]  /*6940*/  BSYNC B1 ;  /* 0x0000000000017941 */ /* 0x000fea0003800000 */
.L_x_132:
        /* <DEDUP_REMOVED lines=10> */
.L_x_135:
[----:B------:R-:W-:Y:S05]  /*69f0*/  BSYNC B1 ;  /* 0x0000000000017941 */ /* 0x000fea0003800000 */
.L_x_134:
        /* <DEDUP_REMOVED lines=10> */
.L_x_137:
[----:B------:R-:W-:Y:S05]  /*6aa0*/  BSYNC B1 ;  /* 0x0000000000017941 */ /* 0x000fea0003800000 */
.L_x_136:
        /* <DEDUP_REMOVED lines=10> */
.L_x_139:
[----:B------:R-:W-:Y:S05]  /*6b50*/  BSYNC B1 ;  /* 0x0000000000017941 */ /* 0x000fea0003800000 */
.L_x_138:
        /* <DEDUP_REMOVED lines=10> */
.L_x_141:
[----:B------:R-:W-:Y:S05]  /*6c00*/  BSYNC B1 ;  /* 0x0000000000017941 */ /* 0x000fea0003800000 */
.L_x_140:
[----:B------:R-:W2:Y:S01]  /*6c10*/  LDL.LU R226, [R1+0xdc] ;  /* 0x0000dc0001e27983 */ /* 0x000ea20000300800 */
[----:B-----5:R-:W-:Y:S01]  /*6c20*/  HADD2.F32 R225, -RZ, R223.H0_H0 ;  /* 0x200000dfffe17230 */ /* 0x020fe20000004100 */
[----:B------:R-:W-:Y:S01]  /*6c30*/  ISETP.GT.AND P2, PT, R0, 0x70, P0 ;  /* 0x000000700000780c */ /* 0x000fe20000744270 */
[----:B------:R-:W-:Y:S03]  /*6c40*/  BSSY B1, `(.L_x_142) ;  /* 0x0000007000017945 */ /* 0x000fe60003800000 */
[----:B------:R-:W-:-:S04]  /*6c50*/  FMUL R225, R225, R16 ;  /* 0x00000010e1e17220 */ /* 0x000fc80000400000 */
[----:B--2---:R-:W-:-:S05]  /*6c60*/  FFMA R225, R226, R2, R225 ;  /* 0x00000002e2e17223 */ /* 0x004fca00000000e1 */
[----:B-1----:R-:W-:-:S05]  /*6c70*/  F2FP.F16.F32.PACK_AB R224, RZ, R225 ;  /* 0x000000e1ffe0723e */ /* 0x002fca00000000ff */
[----:B------:R1:W-:Y:S01]  /*6c80*/  @P3 STG.E.U16 desc[UR36][R6.64+0xd2], R224 ;  /* 0x0000d2e006003986 */ /* 0x0003e2000c101524 */
[----:B------:R-:W-:Y:S05]  /*6c90*/  @!P2 BRA `(.L_x_143) ;  /* 0x000000000004a947 */ /* 0x000fea0003800000 */
[----:B------:R2:W5:Y:S02]  /*6ca0*/  LDG.E.LTC128B.U16 R223, desc[UR36][R10.64+0xe0] ;  /* 0x0000e0240adf7981 */ /* 0x000564000c1e1520 */
.L_x_143:
[----:B------:R-:W-:Y:S05]  /*6cb0*/  BSYNC B1 ;  /* 0x0000000000017941 */ /* 0x000fea0003800000 */
.L_x_142:
[----:B------:R-:W3:Y:S01]  /*6cc0*/  LDL.LU R226, [R1+0xe0] ;  /* 0x0000e00001e27983 */ /* 0x000ee20000300800 */
[----:B-----5:R-:W-:Y:S01]  /*6cd0*/  HADD2.F32 R225, -RZ, R223.H0_H0 ;  /* 0x200000dfffe17230 */ /* 0x020fe20000004100 */
[----:B------:R-:W-:Y:S01]  /*6ce0*/  ISETP.GT.AND P3, PT, R0, 0x71, P0 ;  /* 0x000000710000780c */ /* 0x000fe20000764270 */
[----:B------:R-:W-:Y:S03]  /*6cf0*/  BSSY B1, `(.L_x_144) ;  /* 0x0000007000017945 */ /* 0x000fe60003800000 */
[----:B------:R-:W-:-:S04]  /*6d00*/  FMUL R225, R225, R16 ;  /* 0x00000010e1e17220 */ /* 0x000fc80000400000 */
[----:B---3--:R-:W-:-:S05]  /*6d10*/  FFMA R225, R226, R2, R225 ;  /* 0x00000002e2e17223 */ /* 0x008fca00000000e1 */
[----:B-1----:R-:W-:-:S05]  /*6d20*/  F2FP.F16.F32.PACK_AB R224, RZ, R225 ;  /* 0x000000e1ffe0723e */ /* 0x002fca00000000ff */
[----:B------:R1:W-:Y:S01]  /*6d30*/  @P2 STG.E.U16 desc[UR36][R4.64+0xe0], R224 ;  /* 0x0000e0e004002986 */ /* 0x0003e2000c101524 */
[----:B------:R-:W-:Y:S05]  /*6d40*/  @!P3 BRA `(.L_x_145) ;  /* 0x000000000004b947 */ /* 0x000fea0003800000 */
[----:B------:R3:W5:Y:S02]  /*6d50*/  LDG.E.LTC128B.U16 R223, desc[UR36][R10.64+0xe2] ;  /* 0x0000e2240adf7981 */ /* 0x000764000c1e1520 */
.L_x_145:
[----:B------:R-:W-:Y:S05]  /*6d60*/  BSYNC B1 ;  /* 0x0000000000017941 */ /* 0x000fea0003800000 */
.L_x_144:
[----:B-1----:R-:W2:Y:S01]  /*6d70*/  LDL.LU R224, [R1+0xe4] ;  /* 0x0000e40001e07983 */ /* 0x002ea20000300800 */
[----:B-----5:R-:W-:Y:S01]  /*6d80*/  HADD2.F32 R225, -RZ, R223.H0_H0 ;  /* 0x200000dfffe17230 */ /* 0x020fe20000004100 */
        /* <DEDUP_REMOVED lines=8> */
.L_x_147:
[----:B------:R-:W-:Y:S05]  /*6e10*/  BSYNC B1 ;  /* 0x0000000000017941 */ /* 0x000fea0003800000 */
.L_x_146:
        /* <DEDUP_REMOVED lines=10> */
.L_x_149:
[----:B------:R-:W-:Y:S05]  /*6ec0*/  BSYNC B1 ;  /* 0x0000000000017941 */ /* 0x000fea0003800000 */
.L_x_148:
        /* <DEDUP_REMOVED lines=10> */
.L_x_151:
[----:B------:R-:W-:Y:S05]  /*6f70*/  BSYNC B1 ;  /* 0x0000000000017941 */ /* 0x000fea0003800000 */
.L_x_150:
        /* <DEDUP_REMOVED lines=10> */
.L_x_153:
[----:B------:R-:W-:Y:S05]  /*7020*/  BSYNC B1 ;  /* 0x0000000000017941 */ /* 0x000fea0003800000 */
.L_x_152:
[----:B0-234-:R-:W2:Y:S01]  /*7030*/  LDL.LU R10, [R1+0xf4] ;  /* 0x0000f400010a7983 */ /* 0x01dea20000300800 */
        /* <DEDUP_REMOVED lines=9> */
.L_x_155:
[----:B------:R-:W-:Y:S05]  /*70d0*/  BSYNC B1 ;  /* 0x0000000000017941 */ /* 0x000fea0003800000 */
.L_x_154:
[----:B------:R-:W3:Y:S01]  /*70e0*/  LDL.LU R10, [R1+0xf8] ;  /* 0x0000f800010a7983 */ /* 0x000ee20000300800 */
[----:B0----5:R-:W-:Y:S01]  /*70f0*/  HADD2.F32 R11, -RZ, R223.H0_H0 ;  /* 0x200000dfff0b7230 */ /* 0x021fe20000004100 */
[----:B------:R-:W-:Y:S01]  /*7100*/  ISETP.GT.AND P1, PT, R0, 0x79, P1 ;  /* 0x000000790000780c */ /* 0x000fe20000f24270 */
[----:B------:R-:W-:Y:S01]  /*7110*/  BSSY B1, `(.L_x_156) ;  /* 0x0000009000017945 */ /* 0x000fe20003800000 */
[----:B------:R-:W-:Y:S02]  /*7120*/  IADD3 R224, P0, R220, 0x80, RZ ;  /* 0x00000080dce07810 */ /* 0x000fe40007f1e0ff */
[----:B------:R-:W-:-:S03]  /*7130*/  FMUL R11, R11, R16 ;  /* 0x000000100b0b7220 */ /* 0x000fc60000400000 */
[----:B-1----:R-:W-:Y:S02]  /*7140*/  IMAD.X R225, RZ, RZ, UR7, P0 ;  /* 0x00000007ffe17e24 */ /* 0x002fe400080e06ff */
[----:B---3--:R-:W-:-:S05]  /*7150*/  FFMA R11, R10, R2, R11 ;  /* 0x000000020a0b7223 */ /* 0x008fca000000000b */
[----:B------:R-:W-:-:S05]  /*7160*/  F2FP.F16.F32.PACK_AB R11, RZ, R11 ;  /* 0x0000000bff0b723e */ /* 0x000fca00000000ff */
[----:B------:R0:W-:Y:S01]  /*7170*/  @P2 STG.E.U16 desc[UR36][R6.64+0xf0], R11 ;  /* 0x0000f00b06002986 */ /* 0x0001e2000c101524 */
[----:B------:R-:W-:Y:S05]  /*7180*/  @!P1 BRA `(.L_x_157) ;  /* 0x0000000000049947 */ /* 0x000fea0003800000 */
[----:B------:R1:W5:Y:S02]  /*7190*/  LDG.E.LTC128B.U16 R223, desc[UR36][R8.64+0xf2] ;  /* 0x0000f22408df7981 */ /* 0x000364000c1e1520 */
.L_x_157:
[----:B------:R-:W-:Y:S05]  /*71a0*/  BSYNC B1 ;  /* 0x0000000000017941 */ /* 0x000fea0003800000 */
.L_x_156:
[----:B------:R-:W3:Y:S01]  /*71b0*/  LDL.LU R10, [R1+0xfc] ;  /* 0x0000fc00010a7983 */ /* 0x000ee20000300800 */
[----:B-12--5:R-:W-:Y:S01]  /*71c0*/  HADD2.F32 R9, -RZ, R223.H0_H0 ;  /* 0x200000dfff097230 */ /* 0x026fe20000004100 */
[----:B------:R-:W-:Y:S01]  /*71d0*/  ISETP.GT.AND P0, PT, R3, 0x80, PT ;  /* 0x000000800300780c */ /* 0x000fe20003f04270 */
[----:B------:R-:W-:-:S03]  /*71e0*/  IMAD R225, R225, R14, RZ ;  /* 0x0000000ee1e17224 */ /* 0x000fc600078e02ff */
[----:B0-----:R-:W-:Y:S01]  /*71f0*/  FMUL R11, R9, R16 ;  /* 0x00000010090b7220 */ /* 0x001fe20000400000 */
[----:B------:R-:W-:Y:S01]  /*7200*/  IMAD R225, R224, R15, R225 ;  /* 0x0000000fe0e17224 */ /* 0x000fe200078e02e1 */
[----:B------:R-:W-:Y:S01]  /*7210*/  ISETP.GT.AND P4, PT, R0, RZ, P0 ;  /* 0x000000ff0000720c */ /* 0x000fe20000784270 */
[----:B------:R-:W-:-:S04]  /*7220*/  IMAD.WIDE.U32 R8, R224, R14, R20 ;  /* 0x0000000ee0087225 */ /* 0x000fc800078e0014 */
[----:B------:R-:W-:Y:S02]  /*7230*/  IMAD.IADD R9, R9, 0x1, R225 ;  /* 0x0000000109097824 */ /* 0x000fe400078e02e1 */
[----:B---3--:R-:W-:Y:S01]  /*7240*/  FFMA R11, R10, R2, R11 ;  /* 0x000000020a0b7223 */ /* 0x008fe2000000000b */
[----:B------:R-:W-:-:S04]  /*7250*/  LEA R10, P2, R8, R12, 0x1 ;  /* 0x0000000c080a7211 */ /* 0x000fc800078408ff */
[----:B------:R-:W-:Y:S02]  /*7260*/  F2FP.F16.F32.PACK_AB R226, RZ, R11 ;  /* 0x0000000bffe2723e */ /* 0x000fe400000000ff */
[----:B------:R-:W-:Y:S02]  /*7270*/  LEA.HI.X R11, R8, R13, R9, 0x1, P2 ;  /* 0x0000000d080b7211 */ /* 0x000fe400010f0c09 */
[----:B------:R-:W-:-:S05]  /*7280*/  PRMT R8, R226, 0x7610, R8 ;  /* 0x00007610e2087816 */ /* 0x000fca0000000008 */
[----:B------:R0:W-:Y:S04]  /*7290*/  @P1 STG.E.U16 desc[UR36][R6.64+0xf2], R8 ;  /* 0x0000f20806001986 */ /* 0x0001e8000c101524 */
[----:B------:R1:W2:Y:S01]  /*72a0*/  @P4 LDG.E.LTC128B.U16 R223, desc[UR36][R10.64] ;  /* 0x000000240adf4981 */ /* 0x0002a2000c1e1520 */
[----:B------:R-:W-:Y:S01]  /*72b0*/  IMAD.U32 R227, RZ, RZ, UR8 ;  /* 0x00000008ffe37e24 */ /* 0x000fe2000f8e00ff */
[----:B------:R-:W-:Y:S01]  /*72c0*/  MOV R226, UR8 ;  /* 0x0000000800e27c02 */ /* 0x000fe20008000f00 */
[----:B------:R-:W-:Y:S01]  /*72d0*/  IMAD.U32 R229, RZ, RZ, UR9 ;  /* 0x00000009ffe57e24 */ /* 0x000fe2000f8e00ff */
[----:B------:R-:W-:Y:S01]  /*72e0*/  ISETP.GT.AND P2, PT, R0, 0x1, P0 ;  /* 0x000000010000780c */ /* 0x000fe20000744270 */
[----:B------:R-:W-:Y:S01]  /*72f0*/  IMAD.SHL.U32 R227, R227, 0x100, RZ ;  /* 0x00000100e3e37824 */ /* 0x000fe200078e00ff */
[----:B------:R-:W-:Y:S01]  /*7300*/  BSSY B1, `(.L_x_158) ;  /* 0x0000011000017945 */ /* 0x000fe20003800000 */
[----:B0-----:R-:W-:Y:S01]  /*7310*/  IMAD.WIDE.U32 R6, R224, R14, R18 ;  /* 0x0000000ee0067225 */ /* 0x001fe200078e0012 */
[----:B------:R-:W-:-:S03]  /*7320*/  SHF.L.U64.HI R226, R226, 0x8, R229 ;  /* 0x00000008e2e27819 */ /* 0x000fc600000102e5 */
[----:B------:R-:W-:Y:S02]  /*7330*/  IMAD.IADD R7, R225, 0x1, R7 ;  /* 0x00000001e1077824 */ /* 0x000fe400078e0207 */
[----:B-1----:R-:W-:Y:S01]  /*7340*/  IMAD.WIDE.U32 R10, R22, UR43, R6 ;  /* 0x0000002b160a7c25 */ /* 0x002fe2000f8e0006 */
[----:B------:R-:W-:-:S03]  /*7350*/  IADD3 R6, P1, R227, R4, RZ ;  /* 0x00000004e3067210 */ /* 0x000fc60007f3e0ff */
[----:B------:R-:W-:Y:S01]  /*7360*/  IMAD.IADD R11, R23, 0x1, R11 ;  /* 0x00000001170b7824 */ /* 0x000fe200078e020b */
[----:B------:R-:W-:Y:S01]  /*7370*/  LEA R8, P3, R10, R12, 0x1 ;  /* 0x0000000c0a087211 */ /* 0x000fe200078608ff */
[----:B------:R-:W-:Y:S02]  /*7380*/  IMAD.X R7, R226, 0x1, R5, P1 ;  /* 0x00000001e2077824 */ /* 0x000fe400008e0605 */
[----:B--2---:R-:W-:-:S05]  /*7390*/  HADD2.F32 R9, -RZ, R223.H0_H0 ;  /* 0x200000dfff097230 */ /* 0x004fca0000004100 */
[----:B------:R-:W-:-:S04]  /*73a0*/  FMUL R9, R9, R16 ;  /* 0x0000001009097220 */ /* 0x000fc80000400000 */
[----:B------:R-:W-:-:S05]  /*73b0*/  FFMA R9, R152, R2, R9 ;  /* 0x0000000298097223 */ /* 0x000fca0000000009 */
[----:B------:R-:W-:Y:S02]  /*73c0*/  F2FP.F16.F32.PACK_AB R152, RZ, R9 ;  /* 0x00000009ff98723e */ /* 0x000fe400000000ff */
[----:B------:R-:W-:-:S03]  /*73d0*/  LEA.HI.X R9, R10, R13, R11, 0x1, P3 ;  /* 0x0000000d0a097211 */ /* 0x000fc600018f0c0b */
[----:B------:R0:W-:Y:S01]  /*73e0*/  @P4 STG.E.U16 desc[UR36][R6.64], R152 ;  /* 0x0000009806004986 */ /* 0x0001e2000c101524 */
[----:B------:R-:W-:Y:S05]  /*73f0*/  @!P2 BRA `(.L_x_159) ;  /* 0x000000000004a947 */ /* 0x000fea0003800000 */
[----:B------:R1:W5:Y:S02]  /*7400*/  LDG.E.LTC128B.U16 R223, desc[UR36][R8.64+0x2] ;  /* 0x0000022408df7981 */ /* 0x000364000c1e1520 */
.L_x_159:
[----:B------:R-:W-:Y:S05]  /*7410*/  BSYNC B1 ;  /* 0x0000000000017941 */ /* 0x000fea0003800000 */
.L_x_158:
[----:B-----5:R-:W-:Y:S01]  /*7420*/  HADD2.F32 R11, -RZ, R223.H0_H0 ;  /* 0x200000dfff0b7230 */ /* 0x020fe20000004100 */
[----:B------:R-:W-:Y:S01]  /*7430*/  ISETP.GT.AND P1, PT, R3, 0x88, PT ;  /* 0x000000880300780c */ /* 0x000fe20003f24270 */
[----:B------:R-:W-:Y:S03]  /*7440*/  BSSY B1, `(.L_x_160) ;  /* 0x000000f000017945 */ /* 0x000fe60003800000 */
[----:B0-----:R-:W-:Y:S01]  /*7450*/  FMUL R152, R11, R16 ;  /* 0x000000100b987220 */ /* 0x001fe20000400000 */
[----:B------:R-:W-:Y:S01]  /*7460*/  IMAD.WIDE.U32 R10, R224, R14, R218 ;  /* 0x0000000ee00a7225 */ /* 0x000fe200078e00da */
[----:B------:R-:W-:-:S03]  /*7470*/  ISETP.GT.AND P3, PT, R0, RZ, P1 ;  /* 0x000000ff0000720c */ /* 0x000fc60000f64270 */
[----:B------:R-:W-:Y:S01]  /*7480*/  FFMA R153, R153, R2, R152 ;  /* 0x0000000299997223 */ /* 0x000fe20000000098 */
[----:B------:R-:W-:Y:S02]  /*7490*/  IADD3 R225, R225, R11, RZ ;  /* 0x0000000be1e17210 */ /* 0x000fe40007ffe0ff */
[-C--:B------:R-:W-:Y:S02]  /*74a0*/  IADD3 R11, P4, R216, R10.reuse, RZ ;  /* 0x0000000ad80b7210 */ /* 0x080fe40007f9e0ff */
[----:B------:R-:W-:Y:S02]  /*74b0*/  F2FP.F16.F32.PACK_AB R228, RZ, R153 ;  /* 0x00000099ffe4723e */ /* 0x000fe400000000ff */
[----:B------:R-:W-:Y:S01]  /*74c0*/  IADD3 R152, P5, R18, R10, RZ ;  /* 0x0000000a12987210 */ /* 0x000fe20007fbe0ff */
[----:B------:R-:W-:Y:S01]  /*74d0*/  IMAD.X R224, R225, 0x1, R21, P4 ;  /* 0x00000001e1e07824 */ /* 0x000fe200020e0615 */
[C---:B------:R-:W-:Y:S01]  /*74e0*/  LEA R10, P4, R11.reuse, R12, 0x1 ;  /* 0x0000000c0b0a7211 */ /* 0x040fe200078808ff */
[----:B------:R0:W-:Y:S03]  /*74f0*/  @P2 STG.E.U16 desc[UR36][R6.64+0x2], R228 ;  /* 0x000002e406002986 */ /* 0x0001e6000c101524 */
[----:B------:R-:W-:Y:S01]  /*7500*/  LEA.HI.X R11, R11, R13, R224, 0x1, P4 ;  /* 0x0000000d0b0b7211 */ /* 0x000fe200020f0ce0 */
[----:B------:R-:W-:Y:S08]  /*7510*/  @!P3 BRA `(.L_x_161) ;  /* 0x000000000004b947 */ /* 0x000ff00003800000 */
[----:B------:R2:W5:Y:S02]  /*7520*/  LDG.E.LTC128B.U16 R223, desc[UR36][R10.64] ;  /* 0x000000240adf7981 */ /* 0x000564000c1e1520 */
.L_x_161:
[----:B------:R-:W-:Y:S05]  /*7530*/  BSYNC B1 ;  /* 0x0000000000017941 */ /* 0x000fea0003800000 */
.L_x_160:
[----:B--2--5:R-:W-:Y:S01]  /*7540*/  HADD2.F32 R11, -RZ, R223.H0_H0 ;  /* 0x200000dfff0b7230 */ /* 0x024fe20000004100 */
[----:B------:R-:W-:Y:S01]  /*7550*/  IADD3 R224, P4, R6, R222, RZ ;  /* 0x000000de06e07210 */ /* 0x000fe20007f9e0ff */
[----:B------:R-:W-:Y:S01]  /*7560*/  IMAD.X R153, R19, 0x1, R225, P5 ;  /* 0x0000000113997824 */ /* 0x000fe200028e06e1 */
[----:B------:R-:W-:Y:S01]  /*7570*/  ISETP.GT.AND P2, PT, R0, 0x1, P1 ;  /* 0x000000010000780c */ /* 0x000fe20000f44270 */
[----:B------:R-:W-:Y:S01]  /*7580*/  BSSY B1, `(.L_x_162) ;  /* 0x000000c000017945 */ /* 0x000fe20003800000 */
[----:B------:R-:W-:Y:S01]  /*7590*/  FMUL R11, R11, R16 ;  /* 0x000000100b0b7220 */ /* 0x000fe20000400000 */
[----:B------:R-:W-:Y:S02]  /*75a0*/  IMAD.X R225, R7, 0x1, R221, P4 ;  /* 0x0000000107e17824 */ /* 0x000fe400020e06dd */
[----:B------:R-:W-:-:S04]  /*75b0*/  IMAD.WIDE.U32 R152, R22, UR43, R152 ;  /* 0x0000002b16987c25 */ /* 0x000fc8000f8e0098 */
[----:B------:R-:W-:Y:S01]  /*75c0*/  FFMA R11, R154, R2, R11 ;  /* 0x000000029a0b7223 */ /* 0x000fe2000000000b */
[----:B------:R-:W-:Y:S01]  /*75d0*/  IMAD.IADD R153, R23, 0x1, R153 ;  /* 0x0000000117997824 */ /* 0x000fe200078e0299 */
[----:B------:R-:W-:-:S03]  /*75e0*/  LEA R10, P5, R152, R12, 0x1 ;  /* 0x0000000c980a7211 */ /* 0x000fc600078a08ff */
[----:B------:R-:W-:Y:S02]  /*75f0*/  F2FP.F16.F32.PACK_AB R154, RZ, R11 ;  /* 0x0000000bff9a723e */ /* 0x000fe400000000ff */
[----:B------:R-:W-:-:S03]  /*7600*/  LEA.HI.X R11, R152, R13, R153, 0x1, P5 ;  /* 0x0000000d980b7211 */ /* 0x000fc600028f0c99 */
[----:B------:R2:W-:Y:S01]  /*7610*/  @P3 STG.E.U16 desc[UR36][R224.64], R154 ;  /* 0x0000009ae0003986 */ /* 0x0005e2000c101524 */
[----:B------:R-:W-:Y:S05]  /*7620*/  @!P2 BRA `(.L_x_163) ;  /* 0x000000000004a947 */ /* 0x000fea0003800000 */
[----:B------:R3:W5:Y:S02]  /*7630*/  LDG.E.LTC128B.U16 R223, desc[UR36][R10.64+0x2] ;  /* 0x000002240adf7981 */ /* 0x000764000c1e1520 */
.L_x_163:
[----:B------:R-:W-:Y:S05]  /*7640*/  BSYNC B1 ;  /* 0x0000000000017941 */ /* 0x000fea0003800000 */
.L_x_162:
[----:B-----5:R-:W-:Y:S01]  /*7650*/  HADD2.F32 R153, -RZ, R223.H0_H0 ;  /* 0x200000dfff997230 */ /* 0x020fe20000004100 */
[----:B------:R-:W-:Y:S01]  /*7660*/  ISETP.GT.AND P4, PT, R0, 0x8, P0 ;  /* 0x000000080000780c */ /* 0x000fe20000784270 */
[----:B------:R-:W-:Y:S03]  /*7670*/  BSSY B1, `(.L_x_164) ;  /* 0x0000009000017945 */ /* 0x000fe60003800000 */
[----:B------:R-:W-:-:S04]  /*7680*/  FMUL R152, R153, R16 ;  /* 0x0000001099987220 */ /* 0x000fc80000400000 */
[----:B------:R-:W-:Y:S01]  /*7690*/  FFMA R155, R155, R2, R152 ;  /* 0x000000029b9b7223 */ /* 0x000fe20000000098 */
[----:B------:R-:W-:-:S04]  /*76a0*/  IADD3 R152, P3, R222, R6, RZ ;  /* 0x00000006de987210 */ /* 0x000fc80007f7e0ff */
[----:B------:R-:W-:Y:S02]  /*76b0*/  F2FP.F16.F32.PACK_AB R155, RZ, R155 ;  /* 0x0000009bff9b723e */ /* 0x000fe400000000ff */
[----:B------:R-:W-:-:S05]  /*76c0*/  IADD3.X R153, R221, R7, RZ, P3, !PT ;  /* 0x00000007dd997210 */ /* 0x000fca0001ffe4ff */
[----:B------:R4:W-:Y:S01]  /*76d0*/  @P2 STG.E.U16 desc[UR36][R152.64+0x2], R155 ;  /* 0x0000029b98002986 */ /* 0x0009e2000c101524 */
[----:B------:R-:W-:Y:S05]  /*76e0*/  @!P4 BRA `(.L_x_165) ;  /* 0x000000000004c947 */ /* 0x000fea0003800000 */
[----:B------:R0:W5:Y:S02]  /*76f0*/  LDG.E.LTC128B.U16 R223, desc[UR36][R8.64+0x10] ;  /* 0x0000102408df7981 */ /* 0x000164000c1e1520 */
.L_x_165:
[----:B------:R-:W-:Y:S05]  /*7700*/  BSYNC B1 ;  /* 0x0000000000017941 */ /* 0x000fea0003800000 */
.L_x_164:
[----:B----45:R-:W-:Y:S01]  /*7710*/  HADD2.F32 R153, -RZ, R223.H0_H0 ;  /* 0x200000dfff997230 */ /* 0x030fe20000004100 */
[----:B------:R-:W-:Y:S01]  /*7720*/  ISETP.GT.AND P2, PT, R0, 0x9, P0 ;  /* 0x000000090000780c */ /* 0x000fe20000744270 */
[----:B------:R-:W-:Y:S03]  /*7730*/  BSSY B1, `(.L_x_166) ;  /* 0x0000007000017945 */ /* 0x000fe60003800000 */
[----:B------:R-:W-:-:S04]  /*7740*/  FMUL R153, R153, R16 ;  /* 0x0000001099997220 */ /* 0x000fc80000400000 */
[----:B------:R-:W-:-:S05]  /*7750*/  FFMA R153, R156, R2, R153 ;  /* 0x000000029c997223 */ /* 0x000fca0000000099 */
[----:B------:R-:W-:-:S05]  /*7760*/  F2FP.F16.F32.PACK_AB R153, RZ, R153 ;  /* 0x00000099ff99723e */ /* 0x000fca00000000ff */
[----:B------:R4:W-:Y:S01]  /*7770*/  @P4 STG.E.U16 desc[UR36][R6.64+0x10], R153 ;  /* 0x0000109906004986 */ /* 0x0009e2000c101524 */
[----:B------:R-:W-:Y:S05]  /*7780*/  @!P2 BRA `(.L_x_167) ;  /* 0x000000000004a947 */ /* 0x000fea0003800000 */
[----:B------:R0:W5:Y:S02]  /*7790*/  LDG.E.LTC128B.U16 R223, desc[UR36][R8.64+0x12] ;  /* 0x0000122408df7981 */ /* 0x000164000c1e1520 */
.L_x_167:
[----:B------:R-:W-:Y:S05]  /*77a0*/  BSYNC B1 ;  /* 0x0000000000017941 */ /* 0x000fea0003800000 */
.L_x_166:
        /* <DEDUP_REMOVED lines=9> */
.L_x_169:
[----:B------:R-:W-:Y:S05]  /*7840*/  BSYNC B1 ;  /* 0x0000000000017941 */ /* 0x000fea0003800000 */
.L_x_168:
[----:B-----5:R-:W-:Y:S01]  /*7850*/  HADD2.F32 R153, -RZ, R223.H0_H0 ;  /* 0x200000dfff997230 */ /* 0x020fe20000004100 */
[----:B----4-:R-:W-:Y:S01]  /*7860*/  IADD3 R152, P2, P3, R222, R4, R227 ;  /* 0x00000004de987210 */ /* 0x010fe20007b5e0e3 */
[----:B------:R-:W-:Y:S01]  /*7870*/  BSSY B1, `(.L_x_170) ;  /* 0x0000009000017945 */ /* 0x000fe20003800000 */
[----:B------:R-:W-:Y:S02]  /*7880*/  ISETP.GT.AND P5, PT, R0, 0x9, P1 ;  /* 0x000000090000780c */ /* 0x000fe40000fa4270 */
[----:B------:R-:W-:-:S04]  /*7890*/  FMUL R153, R153, R16 ;  /* 0x0000001099997220 */ /* 0x000fc80000400000 */
[----:B------:R-:W-:-:S05]  /*78a0*/  FFMA R153, R158, R2, R153 ;  /* 0x000000029e997223 */ /* 0x000fca0000000099 */
[----:B--2---:R-:W-:Y:S02]  /*78b0*/  F2FP.F16.F32.PACK_AB R154, RZ, R153 ;  /* 0x00000099ff9a723e */ /* 0x004fe400000000ff */
[----:B------:R-:W-:-:S05]  /*78c0*/  IADD3.X R153, R221, R5, R226, P2, P3 ;  /* 0x00000005dd997210 */ /* 0x000fca00017e64e2 */
[----:B------:R2:W-:Y:S01]  /*78d0*/  @P4 STG.E.U16 desc[UR36][R152.64+0x10], R154 ;  /* 0x0000109a98004986 */ /* 0x0005e2000c101524 */
[----:B------:R-:W-:Y:S05]  /*78e0*/  @!P5 BRA `(.L_x_171) ;  /* 0x000000000004d947 */ /* 0x000fea0003800000 */
[----:B------:R4:W5:Y:S02]  /*78f0*/  LDG.E.LTC128B.U16 R223, desc[UR36][R10.64+0x12] ;  /* 0x000012240adf7981 */ /* 0x000964000c1e1520 */
.L_x_171:
[----:B------:R-:W-:Y:S05]  /*7900*/  BSYNC B1 ;  /* 0x0000000000017941 */ /* 0x000fea0003800000 */
.L_x_170:
[----:B-----5:R-:W-:Y:S01]  /*7910*/  HADD2.F32 R155, -RZ, R223.H0_H0 ;  /* 0x200000dfff9b7230 */ /* 0x020fe20000004100 */
[----:B------:R-:W-:Y:S01]  /*7920*/  ISETP.GT.AND P2, PT, R0, 0x10, P0 ;  /* 0x000000100000780c */ /* 0x000fe20000744270 */
[----:B------:R-:W-:Y:S03]  /*7930*/  BSSY B1, `(.L_x_172) ;  /* 0x0000007000017945 */ /* 0x000fe60003800000 */
[----:B--2---:R-:W-:-:S04]  /*7940*/  FMUL R154, R155, R16 ;  /* 0x000000109b9a7220 */ /* 0x004fc80000400000 */
[----:B------:R-:W-:-:S05]  /*7950*/  FFMA R154, R159, R2, R154 ;  /* 0x000000029f9a7223 */ /* 0x000fca000000009a */
[----:B------:R-:W-:-:S05]  /*7960*/  F2FP.F16.F32.PACK_AB R154, RZ, R154 ;  /* 0x0000009aff9a723e */ /* 0x000fca00000000ff */
[----:B------:R2:W-:Y:S01]  /*7970*/  @P5 STG.E.U16 desc[UR36][R152.64+0x12], R154 ;  /* 0x0000129a98005986 */ /* 0x0005e2000c101524 */
[----:B------:R-:W-:Y:S05]  /*7980*/  @!P2 BRA `(.L_x_173) ;  /* 0x000000000004a947 */ /* 0x000fea0003800000 */
[----:B------:R0:W5:Y:S02]  /*7990*/  LDG.E.LTC128B.U16 R223, desc[UR36][R8.64+0x20] ;  /* 0x0000202408df7981 */ /* 0x000164000c1e1520 */
.L_x_173:
[----:B------:R-:W-:Y:S05]  /*79a0*/  BSYNC B1 ;  /* 0x0000000000017941 */ /* 0x000fea0003800000 */
.L_x_172:
[----:B-----5:R-:W-:Y:S01]  /*79b0*/  HADD2.F32 R155, -RZ, R223.H0_H0 ;  /* 0x200000dfff9b7230 */ /* 0x020fe20000004100 */
        /* <DEDUP_REMOVED lines=8> */
.L_x_175:
[----:B------:R-:W-:Y:S05]  /*7a40*/  BSYNC B1 ;  /* 0x0000000000017941 */ /* 0x000fea0003800000 */
.L_x_174:
[----:B0----5:R-:W-:Y:S01]  /*7a50*/  HADD2.F32 R155, -RZ, R223.H0_H0 ;  /* 0x200000dfff9b7230 */ /* 0x021fe20000004100 */
        /* <DEDUP_REMOVED lines=8> */
.L_x_177:
[----:B------:R-:W-:Y:S05]  /*7ae0*/  BSYNC B1 ;  /* 0x0000000000017941 */ /* 0x000fea0003800000 */
.L_x_176:
        /* <DEDUP_REMOVED lines=9> */
.L_x_179:
[----:B------:R-:W-:Y:S05]  /*7b80*/  BSYNC B1 ;  /* 0x0000000000017941 */ /* 0x000fea0003800000 */
.L_x_178:
[----:B0----5:R-:W-:Y:S01]  /*7b90*/  HADD2.F32 R155, -RZ, R223.H0_H0 ;  /* 0x200000dfff9b7230 */ /* 0x021fe20000004100 */
        /* <DEDUP_REMOVED lines=8> */
.L_x_181:
[----:B------:R-:W-:Y:S05]  /*7c20*/  BSYNC B1 ;  /* 0x0000000000017941 */ /* 0x000fea0003800000 */
.L_x_180:
        /* <DEDUP_REMOVED lines=9> */
.L_x_183:
[----:B------:R-:W-:Y:S05]  /*7cc0*/  BSYNC B1 ;  /* 0x0000000000017941 */ /* 0x000fea0003800000 */
.L_x_182:
        /* <DEDUP_REMOVED lines=9> */
.L_x_185:
[----:B------:R-:W-:Y:S05]  /*7d60*/  BSYNC B1 ;  /* 0x0000000000017941 */ /* 0x000fea0003800000 */
.L_x_184:
        /* <DEDUP_REMOVED lines=9> */
.L_x_187:
[----:B------:R-:W-:Y:S05]  /*7e00*/  BSYNC B1 ;  /* 0x0000000000017941 */ /* 0x000fea0003800000 */
.L_x_186:
        /* <DEDUP_REMOVED lines=9> */
.L_x_189:
[----:B------:R-:W-:Y:S05]  /*7ea0*/  BSYNC B1 ;  /* 0x0000000000017941 */ /* 0x000fea0003800000 */
.L_x_188:
        /* <DEDUP_REMOVED lines=9> */
.L_x_191:
[----:B------:R-:W-:Y:S05]  /*7f40*/  BSYNC B1 ;  /* 0x0000000000017941 */ /* 0x000fea0003800000 */
.L_x_190:
        /* <DEDUP_REMOVED lines=9> */
.L_x_193:
[----:B------:R-:W-:Y:S05]  /*7fe0*/  BSYNC B1 ;  /* 0x0000000000017941 */ /* 0x000fea0003800000 */
.L_x_192:
        /* <DEDUP_REMOVED lines=9> */
.L_x_195:
[----:B------:R-:W-:Y:S05]  /*8080*/  BSYNC B1 ;  /* 0x0000000000017941 */ /* 0x000fea0003800000 */
.L_x_194:
        /* <DEDUP_REMOVED lines=9> */
.L_x_197:
[----:B------:R-:W-:Y:S05]  /*8120*/  BSYNC B1 ;  /* 0x0000000000017941 */ /* 0x000fea0003800000 */
.L_x_196:
        /* <DEDUP_REMOVED lines=9> */
.L_x_199:
[----:B------:R-:W-:Y:S05]  /*81c0*/  BSYNC B1 ;  /* 0x0000000000017941 */ /* 0x000fea0003800000 */
.L_x_198:
        /* <DEDUP_REMOVED lines=9> */
.L_x_201:
[----:B------:R-:W-:Y:S05]  /*8260*/  BSYNC B1 ;  /* 0x0000000000017941 */ /* 0x000fea0003800000 */
.L_x_200:
        /* <DEDUP_REMOVED lines=9> */
.L_x_203:
[----:B------:R-:W-:Y:S05]  /*8300*/  BSYNC B1 ;  /* 0x0000000000017941 */ /* 0x000fea0003800000 */
.L_x_202:
        /* <DEDUP_REMOVED lines=9> */
.L_x_205:
[----:B------:R-:W-:Y:S05]  /*83a0*/  BSYNC B1 ;  /* 0x0000000000017941 */ /* 0x000fea0003800000 */
.L_x_204:
        /* <DEDUP_REMOVED lines=9> */
.L_x_207:
[----:B------:R-:W-:Y:S05]  /*8440*/  BSYNC B1 ;  /* 0x0000000000017941 */ /* 0x000fea0003800000 */
.L_x_206:
        /* <DEDUP_REMOVED lines=9> */
.L_x_209:
[----:B------:R-:W-:Y:S05]  /*84e0*/  BSYNC B1 ;  /* 0x0000000000017941 */ /* 0x000fea0003800000 */
.L_x_208:
        /* <DEDUP_REMOVED lines=9> */
.L_x_211:
[----:B------:R-:W-:Y:S05]  /*8580*/  BSYNC B1 ;  /* 0x0000000000017941 */ /* 0x000fea0003800000 */
.L_x_210:
        /* <DEDUP_REMOVED lines=9> */
.L_x_213:
[----:B------:R-:W-:Y:S05]  /*8620*/  BSYNC B1 ;  /* 0x0000000000017941 */ /* 0x000fea0003800000 */
.L_x_212:
        /* <DEDUP_REMOVED lines=9> */
.L_x_215:
[----:B------:R-:W-:Y:S05]  /*86c0*/  BSYNC B1 ;  /* 0x0000000000017941 */ /* 0x000fea0003800000 */
.L_x_214:
        /* <DEDUP_REMOVED lines=9> */
.L_x_217:
[----:B------:R-:W-:Y:S05]  /*8760*/  BSYNC B1 ;  /* 0x0000000000017941 */ /* 0x000fea0003800000 */
.L_x_216:
        /* <DEDUP_REMOVED lines=9> */
.L_x_219:
[----:B------:R-:W-:Y:S05]  /*8800*/  BSYNC B1 ;  /* 0x0000000000017941 */ /* 0x000fea0003800000 */
.L_x_218:
        /* <DEDUP_REMOVED lines=9> */
.L_x_221:
[----:B------:R-:W-:Y:S05]  /*88a0*/  BSYNC B1 ;  /* 0x0000000000017941 */ /* 0x000fea0003800000 */
.L_x_220:
        /* <DEDUP_REMOVED lines=9> */
.L_x_223:
[----:B------:R-:W-:Y:S05]  /*8940*/  BSYNC B1 ;  /* 0x0000000000017941 */ /* 0x000fea0003800000 */
.L_x_222:
        /* <DEDUP_REMOVED lines=9> */
.L_x_225:
[----:B------:R-:W-:Y:S05]  /*89e0*/  BSYNC B1 ;  /* 0x0000000000017941 */ /* 0x000fea0003800000 */
.L_x_224:
        /* <DEDUP_REMOVED lines=9> */
.L_x_227:
[----:B------:R-:W-:Y:S05]  /*8a80*/  BSYNC B1 ;  /* 0x0000000000017941 */ /* 0x000fea0003800000 */
.L_x_226:
        /* <DEDUP_REMOVED lines=9> */
.L_x_229:
[----:B------:R-:W-:Y:S05]  /*8b20*/  BSYNC B1 ;  /* 0x0000000000017941 */ /* 0x000fea0003800000 */
.L_x_228:
        /* <DEDUP_REMOVED lines=9> */
.L_x_231:
[----:B------:R-:W-:Y:S05]  /*8bc0*/  BSYNC B1 ;  /* 0x0000000000017941 */ /* 0x000fea0003800000 */
.L_x_230:
        /* <DEDUP_REMOVED lines=9> */
.L_x_233:
[----:B------:R-:W-:Y:S05]  /*8c60*/  BSYNC B1 ;  /* 0x0000000000017941 */ /* 0x000fea0003800000 */
.L_x_232:
        /* <DEDUP_REMOVED lines=9> */
.L_x_235:
[----:B------:R-:W-:Y:S05]  /*8d00*/  BSYNC B1 ;  /* 0x0000000000017941 */ /* 0x000fea0003800000 */
.L_x_234:
        /* <DEDUP_REMOVED lines=9> */
.L_x_237:
[----:B------:R-:W-:Y:S05]  /*8da0*/  BSYNC B1 ;  /* 0x0000000000017941 */ /* 0x000fea0003800000 */
.L_x_236:
        /* <DEDUP_REMOVED lines=9> */
.L_x_239:
[----:B------:R-:W-:Y:S05]  /*8e40*/  BSYNC B1 ;  /* 0x0000000000017941 */ /* 0x000fea0003800000 */
.L_x_238:
        /* <DEDUP_REMOVED lines=9> */
.L_x_241:
[----:B------:R-:W-:Y:S05]  /*8ee0*/  BSYNC B1 ;  /* 0x0000000000017941 */ /* 0x000fea0003800000 */
.L_x_240:
        /* <DEDUP_REMOVED lines=9> */
.L_x_243:
[----:B------:R-:W-:Y:S05]  /*8f80*/  BSYNC B1 ;  /* 0x0000000000017941 */ /* 0x000fea0003800000 */
.L_x_242:
        /* <DEDUP_REMOVED lines=9> */
.L_x_245:
[----:B------:R-:W-:Y:S05]  /*9020*/  BSYNC B1 ;  /* 0x0000000000017941 */ /* 0x000fea0003800000 */
.L_x_244:
        /* <DEDUP_REMOVED lines=9> */
.L_x_247:
[----:B------:R-:W-:Y:S05]  /*90c0*/  BSYNC B1 ;  /* 0x0000000000017941 */ /* 0x000fea0003800000 */
.L_x_246:
        /* <DEDUP_REMOVED lines=9> */
.L_x_249:
[----:B------:R-:W-:Y:S05]  /*9160*/  BSYNC B1 ;  /* 0x0000000000017941 */ /* 0x000fea0003800000 */
.L_x_248:
        /* <DEDUP_REMOVED lines=9> */
.L_x_251:
[----:B------:R-:W-:Y:S05]  /*9200*/  BSYNC B1 ;  /* 0x0000000000017941 */ /* 0x000fea0003800000 */
.L_x_250:
        /* <DEDUP_REMOVED lines=9> */
.L_x_253:
[----:B------:R-:W-:Y:S05]  /*92a0*/  BSYNC B1 ;  /* 0x0000000000017941 */ /* 0x000fea0003800000 */
.L_x_252:
        /* <DEDUP_REMOVED lines=9> */
.L_x_255:
[----:B------:R-:W-:Y:S05]  /*9340*/  BSYNC B1 ;  /* 0x0000000000017941 */ /* 0x000fea0003800000 */
.L_x_254:
        /* <DEDUP_REMOVED lines=9> */
.L_x_257:
[----:B------:R-:W-:Y:S05]  /*93e0*/  BSYNC B1 ;  /* 0x0000000000017941 */ /* 0x000fea0003800000 */
.L_x_256:
        /* <DEDUP_REMOVED lines=9> */
.L_x_259:
[----:B------:R-:W-:Y:S05]  /*9480*/  BSYNC B1 ;  /* 0x0000000000017941 */ /* 0x000fea0003800000 */
.L_x_258:
        /* <DEDUP_REMOVED lines=9> */
.L_x_261:
[----:B------:R-:W-:Y:S05]  /*9520*/  BSYNC B1 ;  /* 0x0000000000017941 */ /* 0x000fea0003800000 */
.L_x_260:
        /* <DEDUP_REMOVED lines=9> */
.L_x_263:
[----:B------:R-:W-:Y:S05]  /*95c0*/  BSYNC B1 ;  /* 0x0000000000017941 */ /* 0x000fea0003800000 */
.L_x_262:
        /* <DEDUP_REMOVED lines=9> */
.L_x_265:
[----:B------:R-:W-:Y:S05]  /*9660*/  BSYNC B1 ;  /* 0x0000000000017941 */ /* 0x000fea0003800000 */
.L_x_264:
        /* <DEDUP_REMOVED lines=9> */
.L_x_267:
[----:B------:R-:W-:Y:S05]  /*9700*/  BSYNC B1 ;  /* 0x0000000000017941 */ /* 0x000fea0003800000 */
.L_x_266:
        /* <DEDUP_REMOVED lines=9> */
.L_x_269:
[----:B------:R-:W-:Y:S05]  /*97a0*/  BSYNC B1 ;  /* 0x0000000000017941 */ /* 0x000fea0003800000 */
.L_x_268:
        /* <DEDUP_REMOVED lines=9> */
.L_x_271:
[----:B------:R-:W-:Y:S05]  /*9840*/  BSYNC B1 ;  /* 0x0000000000017941 */ /* 0x000fea0003800000 */
.L_x_270:
        /* <DEDUP_REMOVED lines=9> */
.L_x_273:
[----:B------:R-:W-:Y:S05]  /*98e0*/  BSYNC B1 ;  /* 0x0000000000017941 */ /* 0x000fea0003800000 */
.L_x_272:
        /* <DEDUP_REMOVED lines=9> */
.L_x_275:
[----:B------:R-:W-:Y:S05]  /*9980*/  BSYNC B1 ;  /* 0x0000000000017941 */ /* 0x000fea0003800000 */
.L_x_274:
        /* <DEDUP_REMOVED lines=9> */
.L_x_277:
[----:B------:R-:W-:Y:S05]  /*9a20*/  BSYNC B1 ;  /* 0x0000000000017941 */ /* 0x000fea0003800000 */
.L_x_276:
        /* <DEDUP_REMOVED lines=9> */
.L_x_279:
[----:B------:R-:W-:Y:S05]  /*9ac0*/  BSYNC B1 ;  /* 0x0000000000017941 */ /* 0x000fea0003800000 */
.L_x_278:
[----:B01---5:R-:W-:Y:S01]  /*9ad0*/  HADD2.F32 R9, -RZ, R223.H0_H0 ;  /* 0x200000dfff097230 */ /* 0x023fe20000004100 */
        /* <DEDUP_REMOVED lines=8> */
.L_x_281:
[----:B------:R-:W-:Y:S05]  /*9b60*/  BSYNC B1 ;  /* 0x0000000000017941 */ /* 0x000fea0003800000 */
.L_x_280:
[----:B0----5:R-:W-:Y:S01]  /*9b70*/  HADD2.F32 R7, -RZ, R223.H0_H0 ;  /* 0x200000dfff077230 */ /* 0x021fe20000004100 */
[----:B------:R-:W-:Y:S01]  /*9b80*/  ISETP.GT.AND P1, PT, R0, 0x79, P1 ;  /* 0x000000790000780c */ /* 0x000fe20000f24270 */
[----:B------:R-:W-:Y:S01]  /*9b90*/  @P2 IMAD.MOV.U32 R6, RZ, RZ, R152 ;  /* 0x000000ffff062224 */ /* 0x000fe200078e0098 */
[----:B------:R-:W-:Y:S01]  /*9ba0*/  IADD3 R163, P0, R220, 0x100, RZ ;  /* 0x00000100dca37810 */ /* 0x000fe20007f1e0ff */
[----:B------:R-:W-:Y:S01]  /*9bb0*/  BSSY B1, `(.L_x_282) ;  /* 0x000000a000017945 */ /* 0x000fe20003800000 */
[----:B------:R-:W-:-:S03]  /*9bc0*/  FMUL R7, R7, R16 ;  /* 0x0000001007077220 */ /* 0x000fc60000400000 */
[----:B------:R-:W-:Y:S02]  /*9bd0*/  IMAD.X R9, RZ, RZ, UR7, P0 ;  /* 0x00000007ff097e24 */ /* 0x000fe400080e06ff */
[----:B------:R-:W-:-:S05]  /*9be0*/  FFMA R7, R214, R2, R7 ;  /* 0x00000002d6077223 */ /* 0x000fca0000000007 */
[----:B------:R-:W-:-:S04]  /*9bf0*/  F2FP.F16.F32.PACK_AB R7, RZ, R7 ;  /* 0x00000007ff07723e */ /* 0x000fc800000000ff */
[----:B------:R-:W-:Y:S01]  /*9c00*/  PRMT R8, R7, 0x7610, R8 ;  /* 0x0000761007087816 */ /* 0x000fe20000000008 */
[----:B------:R-:W-:-:S05]  /*9c10*/  @P2 IMAD.MOV.U32 R7, RZ, RZ, R153 ;  /* 0x000000ffff072224 */ /* 0x000fca00078e0099 */
[----:B------:R0:W-:Y:S01]  /*9c20*/  @P2 STG.E.U16 desc[UR36][R6.64+0xf0], R8 ;  /* 0x0000f00806002986 */ /* 0x0001e2000c101524 */
[----:B------:R-:W-:Y:S05]  /*9c30*/  @!P1 BRA `(.L_x_283) ;  /* 0x0000000000049947 */ /* 0x000fea0003800000 */
[----:B------:R0:W5:Y:S02]  /*9c40*/  LDG.E.LTC128B.U16 R223, desc[UR36][R10.64+0xf2] ;  /* 0x0000f2240adf7981 */ /* 0x000164000c1e1520 */
.L_x_283:
[----:B------:R-:W-:Y:S05]  /*9c50*/  BSYNC B1 ;  /* 0x0000000000017941 */ /* 0x000fea0003800000 */
.L_x_282:
[----:B0----5:R-:W-:Y:S01]  /*9c60*/  HADD2.F32 R7, -RZ, R223.H0_H0 ;  /* 0x200000dfff077230 */ /* 0x021fe20000004100 */
[----:B------:R-:W-:Y:S01]  /*9c70*/  ISETP.GT.AND P0, PT, R3, 0x100, PT ;  /* 0x000001000300780c */ /* 0x000fe20003f04270 */
[----:B------:R-:W-:-:S03]  /*9c80*/  IMAD R6, R9, R14, RZ ;  /* 0x0000000e09067224 */ /* 0x000fc600078e02ff */
[----:B------:R-:W-:Y:S01]  /*9c90*/  FMUL R8, R7, R16 ;  /* 0x0000001007087220 */ /* 0x000fe20000400000 */
[C---:B------:R-:W-:Y:S01]  /*9ca0*/  IMAD R161, R163.reuse, R15, R6 ;  /* 0x0000000fa3a17224 */ /* 0x040fe200078e0206 */
[----:B------:R-:W-:Y:S01]  /*9cb0*/  ISETP.GT.AND P4, PT, R0, RZ, P0 ;  /* 0x000000ff0000720c */ /* 0x000fe20000784270 */
[----:B------:R-:W-:-:S04]  /*9cc0*/  IMAD.WIDE.U32 R6, R163, R14, R20 ;  /* 0x0000000ea3067225 */ /* 0x000fc800078e0014 */
[----:B------:R-:W-:Y:S01]  /*9cd0*/  FFMA R215, R215, R2, R8 ;  /* 0x00000002d7d77223 */ /* 0x000fe20000000008 */
[----:B------:R-:W-:Y:S01]  /*9ce0*/  IMAD.IADD R7, R7, 0x1, R161 ;  /* 0x0000000107077824 */ /* 0x000fe200078e02a1 */
[----:B------:R-:W-:-:S03]  /*9cf0*/  LEA R8, P2, R6, R12, 0x1 ;  /* 0x0000000c06087211 */ /* 0x000fc600078408ff */
[----:B------:R-:W-:Y:S02]  /*9d00*/  F2FP.F16.F32.PACK_AB R215, RZ, R215 ;  /* 0x000000d7ffd7723e */ /* 0x000fe400000000ff */
[----:B------:R-:W-:-:S03]  /*9d10*/  LEA.HI.X R9, R6, R13, R7, 0x1, P2 ;  /* 0x0000000d06097211 */ /* 0x000fc600010f0c07 */
[----:B------:R0:W-:Y:S04]  /*9d20*/  @P1 STG.E.U16 desc[UR36][R152.64+0xf2], R215 ;  /* 0x0000f2d798001986 */ /* 0x0001e8000c101524 */
[----:B------:R1:W2:Y:S01]  /*9d30*/  @P4 LDG.E.LTC128B.U16 R223, desc[UR36][R8.64] ;  /* 0x0000002408df4981 */ /* 0x0002a2000c1e1520 */
[----:B------:R-:W-:Y:S01]  /*9d40*/  IMAD.U32 R157, RZ, RZ, UR8 ;  /* 0x00000008ff9d7e24 */ /* 0x000fe2000f8e00ff */
[----:B------:R-:W-:Y:S01]  /*9d50*/  ISETP.GT.AND P2, PT, R0, 0x1, P0 ;  /* 0x000000010000780c */ /* 0x000fe20000744270 */
[----:B------:R-:W-:Y:S01]  /*9d60*/  IMAD.U32 R159, RZ, RZ, UR8 ;  /* 0x00000008ff9f7e24 */ /* 0x000fe2000f8e00ff */
[----:B------:R-:W-:Y:S01]  /*9d70*/  BSSY B1, `(.L_x_284) ;  /* 0x0000013000017945 */ /* 0x000fe20003800000 */
[----:B------:R-:W-:Y:S02]  /*9d80*/  IMAD.U32 R154, RZ, RZ, UR9 ;  /* 0x00000009ff9a7e24 */ /* 0x000fe4000f8e00ff */
[----:B------:R-:W-:-:S02]  /*9d90*/  IMAD.SHL.U32 R157, R157, 0x200, RZ ;  /* 0x000002009d9d7824 */ /* 0x000fc400078e00ff */
[----:B------:R-:W-:Y:S01]  /*9da0*/  IMAD.WIDE.U32 R6, R163, R14, R18 ;  /* 0x0000000ea3067225 */ /* 0x000fe200078e0012 */
[----:B------:R-:W-:Y:S02]  /*9db0*/  SHF.L.U64.HI R159, R159, 0x9, R154 ;  /* 0x000000099f9f7819 */ /* 0x000fe4000001029a */
[----:B-1----:R-:W-:Y:S02]  /*9dc0*/  IADD3 R8, P1, R157, R4, RZ ;  /* 0x000000049d087210 */ /* 0x002fe40007f3e0ff */
[----:B------:R-:W-:-:S03]  /*9dd0*/  IADD3 R7, R161, R7, RZ ;  /* 0x00000007a1077210 */ /* 0x000fc60007ffe0ff */
[----:B------:R-:W-:Y:S02]  /*9de0*/  IMAD.X R9, R159, 0x1, R5, P1 ;  /* 0x000000019f097824 */ /* 0x000fe400008e0605 */
[----:B--234-:R-:W-:-:S05]  /*9df0*/  HADD2.F32 R11, -RZ, R223.H0_H0 ;  /* 0x200000dfff0b7230 */ /* 0x01cfca0000004100 */
[----:B------:R-:W-:Y:S01]  /*9e00*/  FMUL R155, R11, R16 ;  /* 0x000000100b9b7220 */ /* 0x000fe20000400000 */
[----:B------:R-:W-:-:S04]  /*9e10*/  IMAD.WIDE.U32 R10, R22, UR43, R6 ;  /* 0x0000002b160a7c25 */ /* 0x000fc8000f8e0006 */
[----:B------:R-:W-:Y:S01]  /*9e20*/  FFMA R155, R88, R2, R155 ;  /* 0x00000002589b7223 */ /* 0x000fe2000000009b */
[----:B------:R-:W-:Y:S02]  /*9e30*/  IADD3 R7, R23, R11, RZ ;  /* 0x0000000b17077210 */ /* 0x000fe40007ffe0ff */
[C---:B------:R-:W-:Y:S02]  /*9e40*/  LEA R6, P3, R10.reuse, R12, 0x1 ;  /* 0x0000000c0a067211 */ /* 0x040fe400078608ff */
[----:B------:R-:W-:Y:S02]  /*9e50*/  F2FP.F16.F32.PACK_AB R155, RZ, R155 ;  /* 0x0000009bff9b723e */ /* 0x000fe400000000ff */
[----:B------:R-:W-:-:S03]  /*9e60*/  LEA.HI.X R7, R10, R13, R7, 0x1, P3 ;  /* 0x0000000d0a077211 */ /* 0x000fc600018f0c07 */
[----:B------:R0:W-:Y:S01]  /*9e70*/  @P4 STG.E.U16 desc[UR36][R8.64], R155 ;  /* 0x0000009b08004986 */ /* 0x0001e2000c101524 */
[----:B------:R-:W-:Y:S05]  /*9e80*/  @!P2 BRA `(.L_x_285) ;  /* 0x000000000004a947 */ /* 0x000fea0003800000 */
[----:B------:R1:W5:Y:S02]  /*9e90*/  LDG.E.LTC128B.U16 R223, desc[UR36][R6.64+0x2] ;  /* 0x0000022406df7981 */ /* 0x000364000c1e1520 */
.L_x_285:
[----:B------:R-:W-:Y:S05]  /*9ea0*/  BSYNC B1 ;  /* 0x0000000000017941 */ /* 0x000fea0003800000 */
.L_x_284:
[----:B-----5:R-:W-:Y:S01]  /*9eb0*/  HADD2.F32 R11, -RZ, R223.H0_H0 ;  /* 0x200000dfff0b7230 */ /* 0x020fe20000004100 */
[----:B------:R-:W-:Y:S01]  /*9ec0*/  ISETP.GT.AND P1, PT, R3, 0x108, PT ;  /* 0x000001080300780c */ /* 0x000fe20003f24270 */
[----:B0-----:R-:W-:Y:S01]  /*9ed0*/  IMAD.WIDE.U32 R152, R163, R14, R218 ;  /* 0x0000000ea3987225 */ /* 0x001fe200078e00da */
[----:B------:R-:W-:Y:S03]  /*9ee0*/  BSSY B1, `(.L_x_286) ;  /* 0x000000e000017945 */ /* 0x000fe60003800000 */
[----:B------:R-:W-:Y:S01]  /*9ef0*/  FMUL R10, R11, R16 ;  /* 0x000000100b0a7220 */ /* 0x000fe20000400000 */
[----:B------:R-:W-:Y:S01]  /*9f00*/  ISETP.GT.AND P3, PT, R0, RZ, P1 ;  /* 0x000000ff0000720c */ /* 0x000fe20000f64270 */
[----:B------:R-:W-:Y:S01]  /*9f10*/  IMAD.IADD R161, R161, 0x1, R153 ;  /* 0x00000001a1a17824 */ /* 0x000fe200078e0299 */
[----:B------:R-:W-:Y:S01]  /*9f20*/  IADD3 R11, P4, R216, R152, RZ ;  /* 0x00000098d80b7210 */ /* 0x000fe20007f9e0ff */
[----:B------:R-:W-:Y:S01]  /*9f30*/  FFMA R10, R89, R2, R10 ;  /* 0x00000002590a7223 */ /* 0x000fe2000000000a */
[----:B------:R-:W-:-:S03]  /*9f40*/  IADD3 R152, P5, R18, R152, RZ ;  /* 0x0000009812987210 */ /* 0x000fc60007fbe0ff */
[----:B------:R-:W-:Y:S01]  /*9f50*/  IMAD.X R88, R161, 0x1, R21, P4 ;  /* 0x00000001a1587824 */ /* 0x000fe200020e0615 */
[----:B------:R-:W-:Y:S02]  /*9f60*/  F2FP.F16.F32.PACK_AB R89, RZ, R10 ;  /* 0x0000000aff59723e */ /* 0x000fe400000000ff */
[----:B------:R-:W-:-:S03]  /*9f70*/  LEA R10, P4, R11, R12, 0x1 ;  /* 0x0000000c0b0a7211 */ /* 0x000fc600078808ff */
[----:B------:R0:W-:Y:S01]  /*9f80*/  @P2 STG.E.U16 desc[UR36][R8.64+0x2], R89 ;  /* 0x0000025908002986 */ /* 0x0001e2000c101524 */
[----:B------:R-:W-:Y:S01]  /*9f90*/  LEA.HI.X R11, R11, R13, R88, 0x1, P4 ;  /* 0x0000000d0b0b7211 */ /* 0x000fe200020f0c58 */
[----:B------:R-:W-:Y:S08]  /*9fa0*/  @!P3 BRA `(.L_x_287) ;  /* 0x000000000004b947 */ /* 0x000ff00003800000 */
[----:B------:R2:W5:Y:S02]  /*9fb0*/  LDG.E.LTC128B.U16 R223, desc[UR36][R10.64] ;  /* 0x000000240adf7981 */ /* 0x000564000c1e1520 */
.L_x_287:
[----:B------:R-:W-:Y:S05]  /*9fc0*/  BSYNC B1 ;  /* 0x0000000000017941 */ /* 0x000fea0003800000 */
.L_x_286:
[----:B--2--5:R-:W-:Y:S01]  /*9fd0*/  HADD2.F32 R11, -RZ, R223.H0_H0 ;  /* 0x200000dfff0b7230 */ /* 0x024fe20000004100 */
[----:B------:R-:W-:Y:S01]  /*9fe0*/  IADD3 R88, P4, R8, R222, RZ ;  /* 0x000000de08587210 */ /* 0x000fe20007f9e0ff */
[----:B------:R-:W-:Y:S01]  /*9ff0*/  IMAD.X R153, R19, 0x1, R161, P5 ;  /* 0x0000000113997824 */ /* 0x000fe200028e06a1 */
[----:B------:R-:W-:Y:S01]  /*a000*/  ISETP.GT.AND P2, PT, R0, 0x1, P1 ;  /* 0x000000010000780c */ /* 0x000fe20000f44270 */
[----:B------:R-:W-:Y:S01]  /*a010*/  BSSY B1, `(.L_x_288) ;  /* 0x000000c000017945 */ /* 0x000fe20003800000 */
[----:B------:R-:W-:Y:S01]  /*a020*/  FMUL R11, R11, R16 ;  /* 0x000000100b0b7220 */ /* 0x000fe20000400000 */
[----:B------:R-:W-:-:S04]  /*a030*/  IMAD.WIDE.U32 R152, R22, UR43, R152 ;  /* 0x0000002b16987c25 */ /* 0x000fc8000f8e0098 */
[----:B------:R-:W-:Y:S01]  /*a040*/  FFMA R11, R90, R2, R11 ;  /* 0x000000025a0b7223 */ /* 0x000fe2000000000b */
[----:B0-----:R-:W-:Y:S01]  /*a050*/  IMAD.X R89, R9, 0x1, R221, P4 ;  /* 0x0000000109597824 */ /* 0x001fe200020e06dd */
[----:B------:R-:W-:Y:S02]  /*a060*/  IADD3 R90, R23, R153, RZ ;  /* 0x00000099175a7210 */ /* 0x000fe40007ffe0ff */
[C---:B------:R-:W-:Y:S02]  /*a070*/  LEA R10, P5, R152.reuse, R12, 0x1 ;  /* 0x0000000c980a7211 */ /* 0x040fe400078a08ff */
[----:B------:R-:W-:Y:S02]  /*a080*/  F2FP.F16.F32.PACK_AB R153, RZ, R11 ;  /* 0x0000000bff99723e */ /* 0x000fe400000000ff */
[----:B------:R-:W-:-:S03]  /*a090*/  LEA.HI.X R11, R152, R13, R90, 0x1, P5 ;  /* 0x0000000d980b7211 */ /* 0x000fc600028f0c5a */
[----:B------:R0:W-:Y:S01]  /*a0a0*/  @P3 STG.E.U16 desc[UR36][R88.64], R153 ;  /* 0x0000009958003986 */ /* 0x0001e2000c101524 */
[----:B------:R-:W-:Y:S05]  /*a0b0*/  @!P2 BRA `(.L_x_289) ;  /* 0x000000000004a947 */ /* 0x000fea0003800000 */
[----:B------:R2:W5:Y:S02]  /*a0c0*/  LDG.E.LTC128B.U16 R223, desc[UR36][R10.64+0x2] ;  /* 0x000002240adf7981 */ /* 0x000564000c1e1520 */
.L_x_289:
[----:B------:R-:W-:Y:S05]  /*a0d0*/  BSYNC B1 ;  /* 0x0000000000017941 */ /* 0x000fea0003800000 */
.L_x_288:
[----:B0----5:R-:W-:Y:S01]  /*a0e0*/  HADD2.F32 R89, -RZ, R223.H0_H0 ;  /* 0x200000dfff597230 */ /* 0x021fe20000004100 */
[----:B------:R-:W-:Y:S01]  /*a0f0*/  ISETP.GT.AND P4, PT, R0, 0x8, P0 ;  /* 0x000000080000780c */ /* 0x000fe20000784270 */
[----:B------:R-:W-:Y:S03]  /*a100*/  BSSY B1, `(.L_x_290) ;  /* 0x0000009000017945 */ /* 0x000fe60003800000 */
[----:B------:R-:W-:-:S04]  /*a110*/  FMUL R88, R89, R16 ;  /* 0x0000001059587220 */ /* 0x000fc80000400000 */
[----:B------:R-:W-:Y:S01]  /*a120*/  FFMA R91, R91, R2, R88 ;  /* 0x000000025b5b7223 */ /* 0x000fe20000000058 */
[----:B------:R-:W-:-:S04]  /*a130*/  IADD3 R88, P3, R222, R8, RZ ;  /* 0x00000008de587210 */ /* 0x000fc80007f7e0ff */
[----:B------:R-:W-:Y:S01]  /*a140*/  F2FP.F16.F32.PACK_AB R91, RZ, R91 ;  /* 0x0000005bff5b723e */ /* 0x000fe200000000ff */
[----:B------:R-:W-:-:S05]  /*a150*/  IMAD.X R89, R221, 0x1, R9, P3 ;  /* 0x00000001dd597824 */ /* 0x000fca00018e0609 */
[----:B------:R0:W-:Y:S01]  /*a160*/  @P2 STG.E.U16 desc[UR36][R88.64+0x2], R91 ;  /* 0x0000025b58002986 */ /* 0x0001e2000c101524 */
[----:B------:R-:W-:Y:S05]  /*a170*/  @!P4 BRA `(.L_x_291) ;  /* 0x000000000004c947 */ /* 0x000fea0003800000 */
[----:B------:R3:W5:Y:S02]  /*a180*/  LDG.E.LTC128B.U16 R223, desc[UR36][R6.64+0x10] ;  /* 0x0000102406df7981 */ /* 0x000764000c1e1520 */
.L_x_291:
[----:B------:R-:W-:Y:S05]  /*a190*/  BSYNC B1 ;  /* 0x0000000000017941 */ /* 0x000fea0003800000 */
.L_x_290:
        /* <DEDUP_REMOVED lines=9> */
.L_x_293:
[----:B------:R-:W-:Y:S05]  /*a230*/  BSYNC B1 ;  /* 0x0000000000017941 */ /* 0x000fea0003800000 */
.L_x_292:
        /* <DEDUP_REMOVED lines=9> */
.L_x_295:
[----:B------:R-:W-:Y:S05]  /*a2d0*/  BSYNC B1 ;  /* 0x0000000000017941 */ /* 0x000fea0003800000 */
.L_x_294:
[----:B-----5:R-:W-:Y:S01]  /*a2e0*/  HADD2.F32 R89, -RZ, R223.H0_H0 ;  /* 0x200000dfff597230 */ /* 0x020fe20000004100 */
[----:B0-----:R-:W-:Y:S01]  /*a2f0*/  IADD3 R88, P2, P3, R222, R4, R157 ;  /* 0x00000004de587210 */ /* 0x001fe20007b5e09d */
[----:B------:R-:W-:Y:S01]  /*a300*/  BSSY B1, `(.L_x_296) ;  /* 0x0000009000017945 */ /* 0x000fe20003800000 */
[----:B------:R-:W-:Y:S02]  /*a310*/  ISETP.GT.AND P5, PT, R0, 0x9, P1 ;  /* 0x000000090000780c */ /* 0x000fe40000fa4270 */
[----:B------:R-:W-:-:S04]  /*a320*/  FMUL R89, R89, R16 ;  /* 0x0000001059597220 */ /* 0x000fc80000400000 */
[----:B------:R-:W-:-:S05]  /*a330*/  FFMA R89, R94, R2, R89 ;  /* 0x000000025e597223 */ /* 0x000fca0000000059 */
[----:B------:R-:W-:Y:S02]  /*a340*/  F2FP.F16.F32.PACK_AB R90, RZ, R89 ;  /* 0x00000059ff5a723e */ /* 0x000fe400000000ff */
[----:B------:R-:W-:-:S05]  /*a350*/  IADD3.X R89, R221, R5, R159, P2, P3 ;  /* 0x00000005dd597210 */ /* 0x000fca00017e649f */
[----:B------:R0:W-:Y:S01]  /*a360*/  @P4 STG.E.U16 desc[UR36][R88.64+0x10], R90 ;  /* 0x0000105a58004986 */ /* 0x0001e2000c101524 */
[----:B------:R-:W-:Y:S05]  /*a370*/  @!P5 BRA `(.L_x_297) ;  /* 0x000000000004d947 */ /* 0x000fea0003800000 */
[----:B------:R0:W5:Y:S02]  /*a380*/  LDG.E.LTC128B.U16 R223, desc[UR36][R10.64+0x12] ;  /* 0x000012240adf7981 */ /* 0x000164000c1e1520 */
.L_x_297:
[----:B------:R-:W-:Y:S05]  /*a390*/  BSYNC B1 ;  /* 0x0000000000017941 */ /* 0x000fea0003800000 */
.L_x_296:
[----:B-----5:R-:W-:Y:S01]  /*a3a0*/  HADD2.F32 R91, -RZ, R223.H0_H0 ;  /* 0x200000dfff5b7230 */ /* 0x020fe20000004100 */
[----:B------:R-:W-:Y:S01]  /*a3b0*/  ISETP.GT.AND P2, PT, R0, 0x10, P0 ;  /* 0x000000100000780c */ /* 0x000fe20000744270 */
[----:B------:R-:W-:Y:S03]  /*a3c0*/  BSSY B1, `(.L_x_298) ;  /* 0x0000007000017945 */ /* 0x000fe60003800000 */
[----:B0-----:R-:W-:-:S04]  /*a3d0*/  FMUL R90, R91, R16 ;  /* 0x000000105b5a7220 */ /* 0x001fc80000400000 */
[----:B------:R-:W-:-:S05]  /*a3e0*/  FFMA R90, R95, R2, R90 ;  /* 0x000000025f5a7223 */ /* 0x000fca000000005a */
[----:B------:R-:W-:-:S05]  /*a3f0*/  F2FP.F16.F32.PACK_AB R90, RZ, R90 ;  /* 0x0000005aff5a723e */ /* 0x000fca00000000ff */
[----:B------:R0:W-:Y:S01]  /*a400*/  @P5 STG.E.U16 desc[UR36][R88.64+0x12], R90 ;  /* 0x0000125a58005986 */ /* 0x0001e2000c101524 */
[----:B------:R-:W-:Y:S05]  /*a410*/  @!P2 BRA `(.L_x_299) ;  /* 0x000000000004a947 */ /* 0x000fea0003800000 */
[----:B------:R0:W5:Y:S02]  /*a420*/  LDG.E.LTC128B.U16 R223, desc[UR36][R6.64+0x20] ;  /* 0x0000202406df7981 */ /* 0x000164000c1e1520 */
.L_x_299:
[----:B------:R-:W-:Y:S05]  /*a430*/  BSYNC B1 ;  /* 0x0000000000017941 */ /* 0x000fea0003800000 */
.L_x_298:
        /* <DEDUP_REMOVED lines=9> */
.L_x_301:
[----:B------:R-:W-:Y:S05]  /*a4d0*/  BSYNC B1 ;  /* 0x0000000000017941 */ /* 0x000fea0003800000 */
.L_x_300:
        /* <DEDUP_REMOVED lines=9> */
.L_x_303:
[----:B------:R-:W-:Y:S05]  /*a570*/  BSYNC B1 ;  /* 0x0000000000017941 */ /* 0x000fea0003800000 */
.L_x_302:
        /* <DEDUP_REMOVED lines=9> */
.L_x_305:
[----:B------:R-:W-:Y:S05]  /*a610*/  BSYNC B1 ;  /* 0x0000000000017941 */ /* 0x000fea0003800000 */
.L_x_304:
        /* <DEDUP_REMOVED lines=9> */
.L_x_307:
[----:B------:R-:W-:Y:S05]  /*a6b0*/  BSYNC B1 ;  /* 0x0000000000017941 */ /* 0x000fea0003800000 */
.L_x_306:
        /* <DEDUP_REMOVED lines=9> */
.L_x_309:
[----:B------:R-:W-:Y:S05]  /*a750*/  BSYNC B1 ;  /* 0x0000000000017941 */ /* 0x000fea0003800000 */
.L_x_308:
        /* <DEDUP_REMOVED lines=9> */
.L_x_311:
[----:B------:R-:W-:Y:S05]  /*a7f0*/  BSYNC B1 ;  /* 0x0000000000017941 */ /* 0x000fea0003800000 */
.L_x_310:
        /* <DEDUP_REMOVED lines=9> */
.L_x_313:
[----:B------:R-:W-:Y:S05]  /*a890*/  BSYNC B1 ;  /* 0x0000000000017941 */ /* 0x000fea0003800000 */
.L_x_312:
        /* <DEDUP_REMOVED lines=9> */
.L_x_315:
[----:B------:R-:W-:Y:S05]  /*a930*/  BSYNC B1 ;  /* 0x0000000000017941 */ /* 0x000fea0003800000 */
.L_x_314:
        /* <DEDUP_REMOVED lines=9> */
.L_x_317:
[----:B------:R-:W-:Y:S05]  /*a9d0*/  BSYNC B1 ;  /* 0x0000000000017941 */ /* 0x000fea0003800000 */
.L_x_316:
        /* <DEDUP_REMOVED lines=9> */
.L_x_319:
[----:B------:R-:W-:Y:S05]  /*aa70*/  BSYNC B1 ;  /* 0x0000000000017941 */ /* 0x000fea0003800000 */
.L_x_318:
        /* <DEDUP_REMOVED lines=9> */
.L_x_321:
[----:B------:R-:W-:Y:S05]  /*ab10*/  BSYNC B1 ;  /* 0x0000000000017941 */ /* 0x000fea0003800000 */
.L_x_320:
        /* <DEDUP_REMOVED lines=9> */
.L_x_323:
[----:B------:R-:W-:Y:S05]  /*abb0*/  BSYNC B1 ;  /* 0x0000000000017941 */ /* 0x000fea0003800000 */
.L_x_322:
        /* <DEDUP_REMOVED lines=9> */
.L_x_325:
[----:B------:R-:W-:Y:S05]  /*ac50*/  BSYNC B1 ;  /* 0x0000000000017941 */ /* 0x000fea0003800000 */
.L_x_324:
        /* <DEDUP_REMOVED lines=9> */
.L_x_327:
[----:B------:R-:W-:Y:S05]  /*acf0*/  BSYNC B1 ;  /* 0x0000000000017941 */ /* 0x000fea0003800000 */
.L_x_326:
        /* <DEDUP_REMOVED lines=9> */
.L_x_329:
[----:B------:R-:W-:Y:S05]  /*ad90*/  BSYNC B1 ;  /* 0x0000000000017941 */ /* 0x000fea0003800000 */
.L_x_328:
        /* <DEDUP_REMOVED lines=9> */
.L_x_331:
[----:B------:R-:W-:Y:S05]  /*ae30*/  BSYNC B1 ;  /* 0x0000000000017941 */ /* 0x000fea0003800000 */
.L_x_330:
        /* <DEDUP_REMOVED lines=9> */
.L_x_333:
[----:B------:R-:W-:Y:S05]  /*aed0*/  BSYNC B1 ;  /* 0x0000000000017941 */ /* 0x000fea0003800000 */
.L_x_332:
        /* <DEDUP_REMOVED lines=9> */
.L_x_335:
[----:B------:R-:W-:Y:S05]  /*af70*/  BSYNC B1 ;  /* 0x0000000000017941 */ /* 0x000fea0003800000 */
.L_x_334:
        /* <DEDUP_REMOVED lines=9> */
.L_x_337:
[----:B------:R-:W-:Y:S05]  /*b010*/  BSYNC B1 ;  /* 0x0000000000017941 */ /* 0x000fea0003800000 */
.L_x_336:
        /* <DEDUP_REMOVED lines=9> */
.L_x_339:
[----:B------:R-:W-:Y:S05]  /*b0b0*/  BSYNC B1 ;  /* 0x0000000000017941 */ /* 0x000fea0003800000 */
.L_x_338:
        /* <DEDUP_REMOVED lines=9> */
.L_x_341:
[----:B------:R-:W-:Y:S05]  /*b150*/  BSYNC B1 ;  /* 0x0000000000017941 */ /* 0x000fea0003800000 */
.L_x_340:
        /* <DEDUP_REMOVED lines=9> */
.L_x_343:
[----:B------:R-:W-:Y:S05]  /*b1f0*/  BSYNC B1 ;  /* 0x0000000000017941 */ /* 0x000fea0003800000 */
.L_x_342:
        /* <DEDUP_REMOVED lines=9> */
.L_x_345:
[----:B------:R-:W-:Y:S05]  /*b290*/  BSYNC B1 ;  /* 0x0000000000017941 */ /* 0x000fea0003800000 */
.L_x_344:
        /* <DEDUP_REMOVED lines=9> */
.L_x_347:
[----:B------:R-:W-:Y:S05]  /*b330*/  BSYNC B1 ;  /* 0x0000000000017941 */ /* 0x000fea0003800000 */
.L_x_346:
        /* <DEDUP_REMOVED lines=9> */
.L_x_349:
[----:B------:R-:W-:Y:S05]  /*b3d0*/  BSYNC B1 ;  /* 0x0000000000017941 */ /* 0x000fea0003800000 */
.L_x_348:
        /* <DEDUP_REMOVED lines=9> */
.L_x_351:
[----:B------:R-:W-:Y:S05]  /*b470*/  BSYNC B1 ;  /* 0x0000000000017941 */ /* 0x000fea0003800000 */
.L_x_350:
        /* <DEDUP_REMOVED lines=9> */
.L_x_353:
[----:B------:R-:W-:Y:S05]  /*b510*/  BSYNC B1 ;  /* 0x0000000000017941 */ /* 0x000fea0003800000 */
.L_x_352:
        /* <DEDUP_REMOVED lines=9> */
.L_x_355:
[----:B------:R-:W-:Y:S05]  /*b5b0*/  BSYNC B1 ;  /* 0x0000000000017941 */ /* 0x000fea0003800000 */
.L_x_354:
        /* <DEDUP_REMOVED lines=9> */
.L_x_357:
[----:B------:R-:W-:Y:S05]  /*b650*/  BSYNC B1 ;  /* 0x0000000000017941 */ /* 0x000fea0003800000 */
.L_x_356:
        /* <DEDUP_REMOVED lines=9> */
.L_x_359:
[----:B------:R-:W-:Y:S05]  /*b6f0*/  BSYNC B1 ;  /* 0x0000000000017941 */ /* 0x000fea0003800000 */
.L_x_358:
        /* <DEDUP_REMOVED lines=9> */
.L_x_361:
[----:B------:R-:W-:Y:S05]  /*b790*/  BSYNC B1 ;  /* 0x0000000000017941 */ /* 0x000fea0003800000 */
.L_x_360:
        /* <DEDUP_REMOVED lines=9> */
.L_x_363:
[----:B------:R-:W-:Y:S05]  /*b830*/  BSYNC B1 ;  /* 0x0000000000017941 */ /* 0x000fea0003800000 */
.L_x_362:
        /* <DEDUP_REMOVED lines=9> */
.L_x_365:
[----:B------:R-:W-:Y:S05]  /*b8d0*/  BSYNC B1 ;  /* 0x0000000000017941 */ /* 0x000fea0003800000 */
.L_x_364:
        /* <DEDUP_REMOVED lines=9> */
.L_x_367:
[----:B------:R-:W-:Y:S05]  /*b970*/  BSYNC B1 ;  /* 0x0000000000017941 */ /* 0x000fea0003800000 */
.L_x_366:
        /* <DEDUP_REMOVED lines=9> */
.L_x_369:
[----:B------:R-:W-:Y:S05]  /*ba10*/  BSYNC B1 ;  /* 0x0000000000017941 */ /* 0x000fea0003800000 */
.L_x_368:
        /* <DEDUP_REMOVED lines=9> */
.L_x_371:
[----:B------:R-:W-:Y:S05]  /*bab0*/  BSYNC B1 ;  /* 0x0000000000017941 */ /* 0x000fea0003800000 */
.L_x_370:
        /* <DEDUP_REMOVED lines=9> */
.L_x_373:
[----:B------:R-:W-:Y:S05]  /*bb50*/  BSYNC B1 ;  /* 0x0000000000017941 */ /* 0x000fea0003800000 */
.L_x_372:
        /* <DEDUP_REMOVED lines=9> */
.L_x_375:
[----:B------:R-:W-:Y:S05]  /*bbf0*/  BSYNC B1 ;  /* 0x0000000000017941 */ /* 0x000fea0003800000 */
.L_x_374:
        /* <DEDUP_REMOVED lines=9> */
.L_x_377:
[----:B------:R-:W-:Y:S05]  /*bc90*/  BSYNC B1 ;  /* 0x0000000000017941 */ /* 0x000fea0003800000 */
.L_x_376:
        /* <DEDUP_REMOVED lines=9> */
.L_x_379:
[----:B------:R-:W-:Y:S05]  /*bd30*/  BSYNC B1 ;  /* 0x0000000000017941 */ /* 0x000fea0003800000 */
.L_x_378:
        /* <DEDUP_REMOVED lines=9> */
.L_x_381:
[----:B------:R-:W-:Y:S05]  /*bdd0*/  BSYNC B1 ;  /* 0x0000000000017941 */ /* 0x000fea0003800000 */
.L_x_380:
        /* <DEDUP_REMOVED lines=9> */
.L_x_383:
[----:B------:R-:W-:Y:S05]  /*be70*/  BSYNC B1 ;  /* 0x0000000000017941 */ /* 0x000fea0003800000 */
.L_x_382:
        /* <DEDUP_REMOVED lines=9> */
.L_x_385:
[----:B------:R-:W-:Y:S05]  /*bf10*/  BSYNC B1 ;  /* 0x0000000000017941 */ /* 0x000fea0003800000 */
.L_x_384:
        /* <DEDUP_REMOVED lines=9> */
.L_x_387:
[----:B------:R-:W-:Y:S05]  /*bfb0*/  BSYNC B1 ;  /* 0x0000000000017941 */ /* 0x000fea0003800000 */
.L_x_386:
        /* <DEDUP_REMOVED lines=9> */
.L_x_389:
[----:B------:R-:W-:Y:S05]  /*c050*/  BSYNC B1 ;  /* 0x0000000000017941 */ /* 0x000fea0003800000 */
.L_x_388:
        /* <DEDUP_REMOVED lines=9> */
.L_x_391:
[----:B------:R-:W-:Y:S05]  /*c0f0*/  BSYNC B1 ;  /* 0x0000000000017941 */ /* 0x000fea0003800000 */
.L_x_390:
        /* <DEDUP_REMOVED lines=9> */
.L_x_393:
[----:B------:R-:W-:Y:S05]  /*c190*/  BSYNC B1 ;  /* 0x0000000000017941 */ /* 0x000fea0003800000 */
.L_x_392:
        /* <DEDUP_REMOVED lines=9> */
.L_x_395:
[----:B------:R-:W-:Y:S05]  /*c230*/  BSYNC B1 ;  /* 0x0000000000017941 */ /* 0x000fea0003800000 */
.L_x_394:
        /* <DEDUP_REMOVED lines=9> */
.L_x_397:
[----:B------:R-:W-:Y:S05]  /*c2d0*/  BSYNC B1 ;  /* 0x0000000000017941 */ /* 0x000fea0003800000 */
.L_x_396:
        /* <DEDUP_REMOVED lines=9> */
.L_x_399:
[----:B------:R-:W-:Y:S05]  /*c370*/  BSYNC B1 ;  /* 0x0000000000017941 */ /* 0x000fea0003800000 */
.L_x_398:
        /* <DEDUP_REMOVED lines=9> */
.L_x_401:
[----:B------:R-:W-:Y:S05]  /*c410*/  BSYNC B1 ;  /* 0x0000000000017941 */ /* 0x000fea0003800000 */
.L_x_400:
        /* <DEDUP_REMOVED lines=9> */
.L_x_403:
[----:B------:R-:W-:Y:S05]  /*c4b0*/  BSYNC B1 ;  /* 0x0000000000017941 */ /* 0x000fea0003800000 */
.L_x_402:
        /* <DEDUP_REMOVED lines=9> */
.L_x_405:
[----:B------:R-:W-:Y:S05]  /*c550*/  BSYNC B1 ;  /* 0x0000000000017941 */ /* 0x000fea0003800000 */
.L_x_404:
[----:B01-345:R-:W-:Y:S01]  /*c560*/  HADD2.F32 R7, -RZ, R223.H0_H0 ;  /* 0x200000dfff077230 */ /* 0x03bfe20000004100 */
        /* <DEDUP_REMOVED lines=8> */
.L_x_407:
[----:B------:R-:W-:Y:S05]  /*c5f0*/  BSYNC B1 ;  /* 0x0000000000017941 */ /* 0x000fea0003800000 */
.L_x_406:
[----:B-----5:R-:W-:Y:S01]  /*c600*/  HADD2.F32 R7, -RZ, R223.H0_H0 ;  /* 0x200000dfff077230 */ /* 0x020fe20000004100 */
[----:B------:R-:W-:Y:S01]  /*c610*/  ISETP.GT.AND P1, PT, R0, 0x79, P1 ;  /* 0x000000790000780c */ /* 0x000fe20000f24270 */
[----:B0-----:R-:W-:Y:S01]  /*c620*/  @P2 IMAD.MOV.U32 R6, RZ, RZ, R88 ;  /* 0x000000ffff062224 */ /* 0x001fe200078e0058 */
[----:B------:R-:W-:Y:S01]  /*c630*/  IADD3 R93, P0, R220, 0x180, RZ ;  /* 0x00000180dc5d7810 */ /* 0x000fe20007f1e0ff */
[----:B------:R-:W-:Y:S01]  /*c640*/  BSSY B1, `(.L_x_408) ;  /* 0x000000a000017945 */ /* 0x000fe20003800000 */
[----:B------:R-:W-:-:S03]  /*c650*/  FMUL R7, R7, R16 ;  /* 0x0000001007077220 */ /* 0x000fc60000400000 */
[----:B------:R-:W-:Y:S02]  /*c660*/  IMAD.X R9, RZ, RZ, UR7, P0 ;  /* 0x00000007ff097e24 */ /* 0x000fe400080e06ff */
[----:B------:R-:W-:-:S05]  /*c670*/  FFMA R7, R150, R2, R7 ;  /* 0x0000000296077223 */ /* 0x000fca0000000007 */
[----:B------:R-:W-:-:S04]  /*c680*/  F2FP.F16.F32.PACK_AB R7, RZ, R7 ;  /* 0x00000007ff07723e */ /* 0x000fc800000000ff */
[----:B------:R-:W-:Y:S02]  /*c690*/  PRMT R8, R7, 0x7610, R8 ;  /* 0x0000761007087816 */ /* 0x000fe40000000008 */
[----:B------:R-:W-:-:S05]  /*c6a0*/  @P2 MOV R7, R89 ;  /* 0x0000005900072202 */ /* 0x000fca0000000f00 */
[----:B------:R0:W-:Y:S01]  /*c6b0*/  @P2 STG.E.U16 desc[UR36][R6.64+0xf0], R8 ;  /* 0x0000f00806002986 */ /* 0x0001e2000c101524 */
[----:B------:R-:W-:Y:S05]  /*c6c0*/  @!P1 BRA `(.L_x_409) ;  /* 0x0000000000049947 */ /* 0x000fea0003800000 */
[----:B------:R3:W5:Y:S02]  /*c6d0*/  LDG.E.LTC128B.U16 R223, desc[UR36][R10.64+0xf2] ;  /* 0x0000f2240adf7981 */ /* 0x000764000c1e1520 */
.L_x_409:
[----:B------:R-:W-:Y:S05]  /*c6e0*/  BSYNC B1 ;  /* 0x0000000000017941 */ /* 0x000fea0003800000 */
.L_x_408:
        /* <DEDUP_REMOVED lines=13> */
[----:B------:R4:W1:Y:S01]  /*c7c0*/  @P3 LDG.E.LTC128B.U16 R223, desc[UR36][R8.64] ;  /* 0x0000002408df3981 */ /* 0x000862000c1e1520 */
[----:B------:R-:W-:Y:S01]  /*c7d0*/  IMAD.U32 R95, RZ, RZ, UR8 ;  /* 0x00000008ff5f7e24 */ /* 0x000fe2000f8e00ff */
[----:B------:R-:W-:Y:S01]  /*c7e0*/  ISETP.GT.AND P2, PT, R0, 0x1, P0 ;  /* 0x000000010000780c */ /* 0x000fe20000744270 */
[----:B------:R-:W-:Y:S01]  /*c7f0*/  IMAD.U32 R90, RZ, RZ, UR9 ;  /* 0x00000009ff5a7e24 */ /* 0x000fe2000f8e00ff */
[----:B------:R-:W-:Y:S01]  /*c800*/  BSSY B1, `(.L_x_410) ;  /* 0x0000012000017945 */ /* 0x000fe20003800000 */
[----:B------:R-:W-:-:S04]  /*c810*/  IMAD.WIDE.U32 R4, R95, 0x300, R4 ;  /* 0x000003005f047825 */ /* 0x000fc800078e0004 */
[----:B0-----:R-:W-:Y:S02]  /*c820*/  IMAD R89, R90, 0x300, RZ ;  /* 0x000003005a597824 */ /* 0x001fe400078e02ff */
[----:B----4-:R-:W-:Y:S02]  /*c830*/  @P3 IMAD.MOV.U32 R8, RZ, RZ, R4 ;  /* 0x000000ffff083224 */ /* 0x010fe400078e0004 */
[----:B------:R-:W-:Y:S02]  /*c840*/  IMAD.IADD R9, R5, 0x1, R89 ;  /* 0x0000000105097824 */ /* 0x000fe400078e0259 */
[----:B------:R-:W-:-:S04]  /*c850*/  IMAD.WIDE.U32 R6, R93, R14, R18 ;  /* 0x0000000e5d067225 */ /* 0x000fc800078e0012 */
[----:B------:R-:W-:Y:S02]  /*c860*/  IMAD.IADD R7, R91, 0x1, R7 ;  /* 0x000000015b077824 */ /* 0x000fe400078e0207 */
[----:B-123--:R-:W-:-:S05]  /*c870*/  HADD2.F32 R11, -RZ, R223.H0_H0 ;  /* 0x200000dfff0b7230 */ /* 0x00efca0000004100 */
        /* <DEDUP_REMOVED lines=10> */
.L_x_411:
[----:B------:R-:W-:Y:S05]  /*c920*/  BSYNC B1 ;  /* 0x0000000000017941 */ /* 0x000fea0003800000 */
.L_x_410:
[----:B-----5:R-:W-:Y:S01]  /*c930*/  HADD2.F32 R11, -RZ, R223.H0_H0 ;  /* 0x200000dfff0b7230 */ /* 0x020fe20000004100 */
[----:B------:R-:W-:Y:S01]  /*c940*/  ISETP.GT.AND P1, PT, R3, 0x188, PT ;  /* 0x000001880300780c */ /* 0x000fe20003f24270 */
[----:B0-----:R-:W-:Y:S01]  /*c950*/  IMAD.WIDE.U32 R14, R93, R14, R218 ;  /* 0x0000000e5d0e7225 */ /* 0x001fe200078e00da */
[----:B------:R-:W-:Y:S03]  /*c960*/  BSSY B1, `(.L_x_412) ;  /* 0x0000010000017945 */ /* 0x000fe60003800000 */
[----:B------:R-:W-:Y:S01]  /*c970*/  FMUL R10, R11, R16 ;  /* 0x000000100b0a7220 */ /* 0x000fe20000400000 */
[----:B------:R-:W-:Y:S01]  /*c980*/  IMAD.IADD R91, R91, 0x1, R15 ;  /* 0x000000015b5b7824 */ /* 0x000fe200078e020f */
[----:B------:R-:W-:Y:S02]  /*c990*/  IADD3 R216, P4, R216, R14, RZ ;  /* 0x0000000ed8d87210 */ /* 0x000fe40007f9e0ff */
[----:B------:R-:W-:Y:S01]  /*c9a0*/  FFMA R10, R25, R2, R10 ;  /* 0x00000002190a7223 */ /* 0x000fe2000000000a */
[----:B------:R-:W-:-:S02]  /*c9b0*/  ISETP.GT.AND P3, PT, R0, RZ, P1 ;  /* 0x000000ff0000720c */ /* 0x000fc40000f64270 */
[----:B------:R-:W-:Y:S01]  /*c9c0*/  IMAD.X R20, R91, 0x1, R21, P4 ;  /* 0x000000015b147824 */ /* 0x000fe200020e0615 */
[----:B------:R-:W-:Y:S01]  /*c9d0*/  IADD3 R14, P5, R18, R14, RZ ;  /* 0x0000000e120e7210 */ /* 0x000fe20007fbe0ff */
[----:B------:R-:W-:Y:S01]  /*c9e0*/  @P2 IMAD.MOV.U32 R21, RZ, RZ, R9 ;  /* 0x000000ffff152224 */ /* 0x000fe200078e0009 */
[----:B------:R-:W-:Y:S02]  /*c9f0*/  F2FP.F16.F32.PACK_AB R3, RZ, R10 ;  /* 0x0000000aff03723e */ /* 0x000fe400000000ff */
[----:B------:R-:W-:-:S04]  /*ca00*/  LEA R10, P4, R216, R12, 0x1 ;  /* 0x0000000cd80a7211 */ /* 0x000fc800078808ff */
[----:B------:R-:W-:Y:S02]  /*ca10*/  LEA.HI.X R11, R216, R13, R20, 0x1, P4 ;  /* 0x0000000dd80b7211 */ /* 0x000fe400020f0c14 */
[----:B------:R-:W-:-:S05]  /*ca20*/  @P2 MOV R20, R4 ;  /* 0x0000000400142202 */ /* 0x000fca0000000f00 */
[----:B------:R0:W-:Y:S01]  /*ca30*/  @P2 STG.E.U16 desc[UR36][R20.64+0x2], R3 ;  /* 0x0000020314002986 */ /* 0x0001e2000c101524 */
[----:B------:R-:W-:Y:S05]  /*ca40*/  @!P3 BRA `(.L_x_413) ;  /* 0x000000000004b947 */ /* 0x000fea0003800000 */
[----:B------:R2:W5:Y:S02]  /*ca50*/  LDG.E.LTC128B.U16 R223, desc[UR36][R10.64] ;  /* 0x000000240adf7981 */ /* 0x000564000c1e1520 */
.L_x_413:
[----:B------:R-:W-:Y:S05]  /*ca60*/  BSYNC B1 ;  /* 0x0000000000017941 */ /* 0x000fea0003800000 */
.L_x_412:
[----:B0----5:R-:W-:Y:S01]  /*ca70*/  HADD2.F32 R3, -RZ, R223.H0_H0 ;  /* 0x200000dfff037230 */ /* 0x021fe20000004100 */
[----:B------:R-:W-:Y:S01]  /*ca80*/  IADD3 R8, P2, R222, R4, RZ ;  /* 0x00000004de087210 */ /* 0x000fe20007f5e0ff */
[----:B------:R-:W-:Y:S01]  /*ca90*/  IMAD.X R15, R19, 0x1, R91, P5 ;  /* 0x00000001130f7824 */ /* 0x000fe200028e065b */
[----:B------:R-:W-:Y:S01]  /*caa0*/  ISETP.GT.AND P5, PT, R0, 0x1, P1 ;  /* 0x000000010000780c */ /* 0x000fe20000fa4270 */
[----:B------:R-:W-:Y:S01]  /*cab0*/  BSSY B1, `(.L_x_414) ;  /* 0x000000c000017945 */ /* 0x000fe20003800000 */
[----:B------:R-:W-:Y:S01]  /*cac0*/  FMUL R3, R3, R16 ;  /* 0x0000001003037220 */ /* 0x000fe20000400000 */
[----:B------:R-:W-:Y:S02]  /*cad0*/  IMAD.X R9, R9, 0x1, R221, P2 ;  /* 0x0000000109097824 */ /* 0x000fe400010e06dd */
[----:B--2---:R-:W-:-:S04]  /*cae0*/  IMAD.WIDE.U32 R10, R22, UR43, R14 ;  /* 0x0000002b160a7c25 */ /* 0x004fc8000f8e000e */
        /* <DEDUP_REMOVED lines=8> */
.L_x_415:
[----:B------:R-:W-:Y:S05]  /*cb70*/  BSYNC B1 ;  /* 0x0000000000017941 */ /* 0x000fea0003800000 */
.L_x_414:
        /* <DEDUP_REMOVED lines=9> */
.L_x_417:
[----:B------:R-:W-:Y:S05]  /*cc10*/  BSYNC B1 ;  /* 0x0000000000017941 */ /* 0x000fea0003800000 */
.L_x_416:
[----:B-----5:R-:W-:Y:S01]  /*cc20*/  HADD2.F32 R3, -RZ, R223.H0_H0 ;  /* 0x200000dfff037230 */ /* 0x020fe20000004100 */
[----:B0-----:R-:W-:Y:S01]  /*cc30*/  IADD3 R9, R89, R5, RZ ;  /* 0x0000000559097210 */ /* 0x001fe20007ffe0ff */
[----:B------:R-:W-:Y:S01]  /*cc40*/  @P2 IMAD.MOV.U32 R8, RZ, RZ, R4 ;  /* 0x000000ffff082224 */ /* 0x000fe200078e0004 */
[----:B------:R-:W-:Y:S01]  /*cc50*/  ISETP.GT.AND P3, PT, R0, 0x9, P0 ;  /* 0x000000090000780c */ /* 0x000fe20000764270 */
[----:B------:R-:W-:Y:S01]  /*cc60*/  BSSY B1, `(.L_x_418) ;  /* 0x0000007000017945 */ /* 0x000fe20003800000 */
[----:B------:R-:W-:-:S04]  /*cc70*/  FMUL R3, R3, R16 ;  /* 0x0000001003037220 */ /* 0x000fc80000400000 */
[----:B------:R-:W-:-:S05]  /*cc80*/  FFMA R3, R28, R2, R3 ;  /* 0x000000021c037223 */ /* 0x000fca0000000003 */
[----:B------:R-:W-:-:S05]  /*cc90*/  F2FP.F16.F32.PACK_AB R3, RZ, R3 ;  /* 0x00000003ff03723e */ /* 0x000fca00000000ff */
[----:B------:R0:W-:Y:S01]  /*cca0*/  @P2 STG.E.U16 desc[UR36][R8.64+0x10], R3 ;  /* 0x0000100308002986 */ /* 0x0001e2000c101524 */
[----:B------:R-:W-:Y:S05]  /*ccb0*/  @!P3 BRA `(.L_x_419) ;  /* 0x000000000004b947 */ /* 0x000fea0003800000 */
[----:B------:R4:W5:Y:S02]  /*ccc0*/  LDG.E.LTC128B.U16 R223, desc[UR36][R6.64+0x12] ;  /* 0x0000122406df7981 */ /* 0x000964000c1e1520 */
.L_x_419:
[----:B------:R-:W-:Y:S05]  /*ccd0*/  BSYNC B1 ;  /* 0x0000000000017941 */ /* 0x000fea0003800000 */
.L_x_418:
[----:B0----5:R-:W-:Y:S01]  /*cce0*/  HADD2.F32 R3, -RZ, R223.H0_H0 ;  /* 0x200000dfff037230 */ /* 0x021fe20000004100 */
[----:B------:R-:W-:Y:S01]  /*ccf0*/  ISETP.GT.AND P4, PT, R0, 0x8, P1 ;  /* 0x000000080000780c */ /* 0x000fe20000f84270 */
[----:B------:R-:W-:Y:S01]  /*cd00*/  @P3 IMAD.MOV.U32 R11, RZ, RZ, R9 ;  /* 0x000000ffff0b3224 */ /* 0x000fe200078e0009 */
[----:B------:R-:W-:Y:S02]  /*cd10*/  BSSY B1, `(.L_x_420) ;  /* 0x000000a000017945 */ /* 0x000fe40003800000 */
[----:B------:R-:W-:Y:S01]  /*cd20*/  FMUL R10, R3, R16 ;  /* 0x00000010030a7220 */ /* 0x000fe20000400000 */
[----:B------:R-:W-:-:S03]  /*cd30*/  PRMT R3, R223, 0x7610, R3 ;  /* 0x00007610df037816 */ /* 0x000fc60000000003 */
[----:B------:R-:W-:-:S05]  /*cd40*/  FFMA R10, R29, R2, R10 ;  /* 0x000000021d0a7223 */ /* 0x000fca000000000a */
[----:B------:R-:W-:-:S04]  /*cd50*/  F2FP.F16.F32.PACK_AB R10, RZ, R10 ;  /* 0x0000000aff0a723e */ /* 0x000fc800000000ff */
[----:B------:R-:W-:Y:S01]  /*cd60*/  PRMT R14, R10, 0x7610, R14 ;  /* 0x000076100a0e7816 */ /* 0x000fe2000000000e */
[----:B------:R-:W-:-:S05]  /*cd70*/  @P3 IMAD.MOV.U32 R10, RZ, RZ, R4 ;  /* 0x000000ffff0a3224 */ /* 0x000fca00078e0004 */
[----:B------:R0:W-:Y:S01]  /*cd80*/  @P3 STG.E.U16 desc[UR36][R10.64+0x12], R14 ;  /* 0x0000120e0a003986 */ /* 0x0001e2000c101524 */
[----:B------:R-:W-:Y:S05]  /*cd90*/  @!P4 BRA `(.L_x_421) ;  /* 0x000000000004c947 */ /* 0x000fea0003800000 */
[----:B------:R0:W5:Y:S02]  /*cda0*/  LDG.E.LTC128B.U16 R3, desc[UR36][R12.64+0x10] ;  /* 0x000010240c037981 */ /* 0x000164000c1e1520 */
.L_x_421:
[----:B------:R-:W-:Y:S05]  /*cdb0*/  BSYNC B1 ;  /* 0x0000000000017941 */ /* 0x000fea0003800000 */
.L_x_420:
[----:B0----5:R-:W-:Y:S01]  /*cdc0*/  HADD2.F32 R11, -RZ, R3.H0_H0 ;  /* 0x20000003ff0b7230 */ /* 0x021fe20000004100 */
[----:B------:R-:W-:Y:S01]  /*cdd0*/  IADD3 R222, P2, R222, R4, RZ ;  /* 0x00000004dede7210 */ /* 0x000fe20007f5e0ff */
[----:B------:R-:W-:Y:S01]  /*cde0*/  BSSY B1, `(.L_x_422) ;  /* 0x0000009000017945 */ /* 0x000fe20003800000 */
[----:B------:R-:W-:Y:S02]  /*cdf0*/  ISETP.GT.AND P3, PT, R0, 0x9, P1 ;  /* 0x000000090000780c */ /* 0x000fe40000f64270 */
[----:B------:R-:W-:Y:S01]  /*ce00*/  FMUL R11, R11, R16 ;  /* 0x000000100b0b7220 */ /* 0x000fe20000400000 */
[----:B------:R-:W-:-:S03]  /*ce10*/  IMAD.X R223, R9, 0x1, R221, P2 ;  /* 0x0000000109df7824 */ /* 0x000fc600010e06dd */
[----:B------:R-:W-:-:S05]  /*ce20*/  FFMA R11, R30, R2, R11 ;  /* 0x000000021e0b7223 */ /* 0x000fca000000000b */
[----:B------:R-:W-:-:S05]  /*ce30*/  F2FP.F16.F32.PACK_AB R11, RZ, R11 ;  /* 0x0000000bff0b723e */ /* 0x000fca00000000ff */
[----:B------:R0:W-:Y:S01]  /*ce40*/  @P4 STG.E.U16 desc[UR36][R222.64+0x10], R11 ;  /* 0x0000100bde004986 */ /* 0x0001e2000c101524 */
[----:B------:R-:W-:Y:S05]  /*ce50*/  @!P3 BRA `(.L_x_423) ;  /* 0x000000000004b947 */ /* 0x000fea0003800000 */
[----:B------:R0:W5:Y:S02]  /*ce60*/  LDG.E.LTC128B.U16 R3, desc[UR36][R12.64+0x12] ;  /* 0x000012240c037981 */ /* 0x000164000c1e1520 */
.L_x_423:
[----:B------:R-:W-:Y:S05]  /*ce70*/  BSYNC B1 ;  /* 0x0000000000017941 */ /* 0x000fea0003800000 */
.L_x_422:
[----:B0----5:R-:W-:Y:S01]  /*ce80*/  HADD2.F32 R11, -RZ, R3.H0_H0 ;  /* 0x20000003ff0b7230 */ /* 0x021fe20000004100 */
[----:B------:R-:W-:Y:S01]  /*ce90*/  ISETP.GT.AND P2, PT, R0, 0x10, P0 ;  /* 0x000000100000780c */ /* 0x000fe20000744270 */
[----:B------:R-:W-:Y:S03]  /*cea0*/  BSSY B1, `(.L_x_424) ;  /* 0x000000a000017945 */ /* 0x000fe60003800000 */
[----:B------:R-:W-:Y:S01]  /*ceb0*/  FMUL R10, R11, R16 ;  /* 0x000000100b0a7220 */ /* 0x000fe20000400000 */
[----:B------:R-:W-:-:S03]  /*cec0*/  @P3 IMAD.MOV.U32 R11, RZ, RZ, R223 ;  /* 0x000000ffff0b3224 */ /* 0x000fc600078e00df */
[----:B------:R-:W-:-:S05]  /*ced0*/  FFMA R10, R31, R2, R10 ;  /* 0x000000021f0a7223 */ /* 0x000fca000000000a */
[----:B------:R-:W-:-:S04]  /*cee0*/  F2FP.F16.F32.PACK_AB R10, RZ, R10 ;  /* 0x0000000aff0a723e */ /* 0x000fc800000000ff */
[----:B------:R-:W-:Y:S02]  /*cef0*/  PRMT R14, R10, 0x7610, R14 ;  /* 0x000076100a0e7816 */ /* 0x000fe4000000000e */
[----:B------:R-:W-:-:S05]  /*cf00*/  @P3 MOV R10, R222 ;  /* 0x000000de000a3202 */ /* 0x000fca0000000f00 */
[----:B------:R0:W-:Y:S01]  /*cf10*/  @P3 STG.E.U16 desc[UR36][R10.64+0x12], R14 ;  /* 0x0000120e0a003986 */ /* 0x0001e2000c101524 */
[----:B------:R-:W-:Y:S05]  /*cf20*/  @!P2 BRA `(.L_x_425) ;  /* 0x000000000004a947 */ /* 0x000fea0003800000 */
[----:B------:R0:W5:Y:S02]  /*cf30*/  LDG.E.LTC128B.U16 R3, desc[UR36][R6.64+0x20] ;  /* 0x0000202406037981 */ /* 0x000164000c1e1520 */
.L_x_425:
[----:B------:R-:W-:Y:S05]  /*cf40*/  BSYNC B1 ;  /* 0x0000000000017941 */ /* 0x000fea0003800000 */
.L_x_424:
[----:B0----5:R-:W-:Y:S01]  /*cf50*/  HADD2.F32 R11, -RZ, R3.H0_H0 ;  /* 0x20000003ff0b7230 */ /* 0x021fe20000004100 */
[----:B------:R-:W-:Y:S01]  /*cf60*/  ISETP.GT.AND P3, PT, R0, 0x11, P0 ;  /* 0x000000110000780c */ /* 0x000fe20000764270 */
[----:B------:R-:W-:Y:S01]  /*cf70*/  @P2 IMAD.MOV.U32 R10, RZ, RZ, R4 ;  /* 0x000000ffff0a2224 */ /* 0x000fe200078e0004 */
[----:B------:R-:W-:Y:S02]  /*cf80*/  BSSY B1, `(.L_x_426) ;  /* 0x0000009000017945 */ /* 0x000fe40003800000 */
[----:B------:R-:W-:-:S04]  /*cf90*/  FMUL R11, R11, R16 ;  /* 0x000000100b0b7220 */ /* 0x000fc80000400000 */
[----:B------:R-:W-:-:S05]  /*cfa0*/  FFMA R11, R32, R2, R11 ;  /* 0x00000002200b7223 */ /* 0x000fca000000000b */
[----:B------:R-:W-:-:S04]  /*cfb0*/  F2FP.F16.F32.PACK_AB R11, RZ, R11 ;  /* 0x0000000bff0b723e */ /* 0x000fc800000000ff */
[----:B------:R-:W-:Y:S01]  /*cfc0*/  PRMT R14, R11, 0x7610, R14 ;  /* 0x000076100b0e7816 */ /* 0x000fe2000000000e */
[----:B------:R-:W-:-:S05]  /*cfd0*/  @P2 IMAD.MOV.U32 R11, RZ, RZ, R9 ;  /* 0x000000ffff0b2224 */ /* 0x000fca00078e0009 */
[----:B------:R0:W-:Y:S01]  /*cfe0*/  @P2 STG.E.U16 desc[UR36][R10.64+0x20], R14 ;  /* 0x0000200e0a002986 */ /* 0x0001e2000c101524 */
[----:B------:R-:W-:Y:S05]  /*cff0*/  @!P3 BRA `(.L_x_427) ;  /* 0x000000000004b947 */ /* 0x000fea0003800000 */
[----:B------:R0:W5:Y:S02]  /*d000*/  LDG.E.LTC128B.U16 R3, desc[UR36][R6.64+0x22] ;  /* 0x0000222406037981 */ /* 0x000164000c1e1520 */
.L_x_427:
[----:B------:R-:W-:Y:S05]  /*d010*/  BSYNC B1 ;  /* 0x0000000000017941 */ /* 0x000fea0003800000 */
.L_x_426:
[----:B0----5:R-:W-:Y:S01]  /*d020*/  HADD2.F32 R11, -RZ, R3.H0_H0 ;  /* 0x20000003ff0b7230 */ /* 0x021fe20000004100 */
[----:B------:R-:W-:Y:S01]  /*d030*/  ISETP.GT.AND P2, PT, R0, 0x10, P1 ;  /* 0x000000100000780c */ /* 0x000fe20000f44270 */
[----:B------:R-:W-:Y:S03]  /*d040*/  BSSY B1, `(.L_x_428) ;  /* 0x000000a000017945 */ /* 0x000fe60003800000 */
[----:B------:R-:W-:Y:S01]  /*d050*/  FMUL R10, R11, R16 ;  /* 0x000000100b0a7220 */ /* 0x000fe20000400000 */
[----:B------:R-:W-:-:S03]  /*d060*/  @P3 MOV R11, R9 ;  /* 0x00000009000b3202 */ /* 0x000fc60000000f00 */
[----:B------:R-:W-:-:S05]  /*d070*/  FFMA R10, R33, R2, R10 ;  /* 0x00000002210a7223 */ /* 0x000fca000000000a */
[----:B------:R-:W-:-:S04]  /*d080*/  F2FP.F16.F32.PACK_AB R10, RZ, R10 ;  /* 0x0000000aff0a723e */ /* 0x000fc800000000ff */
[----:B------:R-:W-:Y:S01]  /*d090*/  PRMT R14, R10, 0x7610, R14 ;  /* 0x000076100a0e7816 */ /* 0x000fe2000000000e */
[----:B------:R-:W-:-:S05]  /*d0a0*/  @P3 IMAD.MOV.U32 R10, RZ, RZ, R4 ;  /* 0x000000ffff0a3224 */ /* 0x000fca00078e0004 */
[----:B------:R0:W-:Y:S01]  /*d0b0*/  @P3 STG.E.U16 desc[UR36][R10.64+0x22], R14 ;  /* 0x0000220e0a003986 */ /* 0x0001e2000c101524 */
[----:B------:R-:W-:Y:S05]  /*d0c0*/  @!P2 BRA `(.L_x_429) ;  /* 0x000000000004a947 */ /* 0x000fea0003800000 */
[----:B------:R0:W5:Y:S02]  /*d0d0*/  LDG.E.LTC128B.U16 R3, desc[UR36][R12.64+0x20] ;  /* 0x000020240c037981 */ /* 0x000164000c1e1520 */
.L_x_429:
[----:B------:R-:W-:Y:S05]  /*d0e0*/  BSYNC B1 ;  /* 0x0000000000017941 */ /* 0x000fea0003800000 */
.L_x_428:
        /* <DEDUP_REMOVED lines=12> */
.L_x_431:
[----:B------:R-:W-:Y:S05]  /*d1b0*/  BSYNC B1 ;  /* 0x0000000000017941 */ /* 0x000fea0003800000 */
.L_x_430:
[----:B0----5:R-:W-:Y:S01]  /*d1c0*/  HADD2.F32 R11, -RZ, R3.H0_H0 ;  /* 0x20000003ff0b7230 */ /* 0x021fe20000004100 */
[----:B------:R-:W-:Y:S01]  /*d1d0*/  ISETP.GT.AND P2, PT, R0, 0x18, P0 ;  /* 0x000000180000780c */ /* 0x000fe20000744270 */
[----:B------:R-:W-:Y:S03]  /*d1e0*/  BSSY B1, `(.L_x_432) ;  /* 0x000000a000017945 */ /* 0x000fe60003800000 */
[----:B------:R-:W-:Y:S01]  /*d1f0*/  FMUL R10, R11, R16 ;  /* 0x000000100b0a7220 */ /* 0x000fe20000400000 */
[----:B------:R-:W-:-:S03]  /*d200*/  @P3 IMAD.MOV.U32 R11, RZ, RZ, R223 ;  /* 0x000000ffff0b3224 */ /* 0x000fc600078e00df */
[----:B------:R-:W-:-:S05]  /*d210*/  FFMA R10, R35, R2, R10 ;  /* 0x00000002230a7223 */ /* 0x000fca000000000a */
[----:B------:R-:W-:-:S04]  /*d220*/  F2FP.F16.F32.PACK_AB R10, RZ, R10 ;  /* 0x0000000aff0a723e */ /* 0x000fc800000000ff */
[----:B------:R-:W-:Y:S01]  /*d230*/  PRMT R14, R10, 0x7610, R14 ;  /* 0x000076100a0e7816 */ /* 0x000fe2000000000e */
[----:B------:R-:W-:-:S05]  /*d240*/  @P3 IMAD.MOV.U32 R10, RZ, RZ, R222 ;  /* 0x000000ffff0a3224 */ /* 0x000fca00078e00de */
[----:B------:R0:W-:Y:S01]  /*d250*/  @P3 STG.E.U16 desc[UR36][R10.64+0x22], R14 ;  /* 0x0000220e0a003986 */ /* 0x0001e2000c101524 */
[----:B------:R-:W-:Y:S05]  /*d260*/  @!P2 BRA `(.L_x_433) ;  /* 0x000000000004a947 */ /* 0x000fea0003800000 */
[----:B------:R0:W5:Y:S02]  /*d270*/  LDG.E.LTC128B.U16 R3, desc[UR36][R6.64+0x30] ;  /* 0x0000302406037981 */ /* 0x000164000c1e1520 */
.L_x_433:
[----:B------:R-:W-:Y:S05]  /*d280*/  BSYNC B1 ;  /* 0x0000000000017941 */ /* 0x000fea0003800000 */
.L_x_432:
[----:B0----5:R-:W-:Y:S01]  /*d290*/  HADD2.F32 R11, -RZ, R3.H0_H0 ;  /* 0x20000003ff0b7230 */ /* 0x021fe20000004100 */
[----:B------:R-:W-:Y:S01]  /*d2a0*/  @P2 MOV R10, R4 ;  /* 0x00000004000a2202 */ /* 0x000fe20000000f00 */
[----:B------:R-:W-:Y:S01]  /*d2b0*/  BSSY B1, `(.L_x_434) ;  /* 0x000000a000017945 */ /* 0x000fe20003800000 */
[----:B------:R-:W-:Y:S02]  /*d2c0*/  ISETP.GT.AND P3, PT, R0, 0x19, P0 ;  /* 0x000000190000780c */ /* 0x000fe40000764270 */
        /* <DEDUP_REMOVED lines=8> */
.L_x_435:
[----:B------:R-:W-:Y:S05]  /*d350*/  BSYNC B1 ;  /* 0x0000000000017941 */ /* 0x000fea0003800000 */
.L_x_434:
        /* <DEDUP_REMOVED lines=12> */
.L_x_437:
[----:B------:R-:W-:Y:S05]  /*d420*/  BSYNC B1 ;  /* 0x0000000000017941 */ /* 0x000fea0003800000 */
.L_x_436:
[----:B0----5:R-:W-:Y:S01]  /*d430*/  HADD2.F32 R11, -RZ, R3.H0_H0 ;  /* 0x20000003ff0b7230 */ /* 0x021fe20000004100 */
[----:B------:R-:W-:Y:S01]  /*d440*/  ISETP.GT.AND P3, PT, R0, 0x19, P1 ;  /* 0x000000190000780c */ /* 0x000fe20000f64270 */
[----:B------:R-:W-:Y:S01]  /*d450*/  @P2 IMAD.MOV.U32 R10, RZ, RZ, R222 ;  /* 0x000000ffff0a2224 */ /* 0x000fe200078e00de */
[----:B------:R-:W-:Y:S02]  /*d460*/  BSSY B1, `(.L_x_438) ;  /* 0x0000009000017945 */ /* 0x000fe40003800000 */
[----:B------:R-:W-:-:S04]  /*d470*/  FMUL R11, R11, R16 ;  /* 0x000000100b0b7220 */ /* 0x000fc80000400000 */
[----:B------:R-:W-:-:S05]  /*d480*/  FFMA R11, R38, R2, R11 ;  /* 0x00000002260b7223 */ /* 0x000fca000000000b */
[----:B------:R-:W-:-:S04]  /*d490*/  F2FP.F16.F32.PACK_AB R11, RZ, R11 ;  /* 0x0000000bff0b723e */ /* 0x000fc800000000ff */
[----:B------:R-:W-:Y:S02]  /*d4a0*/  PRMT R14, R11, 0x7610, R14 ;  /* 0x000076100b0e7816 */ /* 0x000fe4000000000e */
[----:B------:R-:W-:-:S05]  /*d4b0*/  @P2 MOV R11, R223 ;  /* 0x000000df000b2202 */ /* 0x000fca0000000f00 */
[----:B------:R0:W-:Y:S01]  /*d4c0*/  @P2 STG.E.U16 desc[UR36][R10.64+0x30], R14 ;  /* 0x0000300e0a002986 */ /* 0x0001e2000c101524 */
[----:B------:R-:W-:Y:S05]  /*d4d0*/  @!P3 BRA `(.L_x_439) ;  /* 0x000000000004b947 */ /* 0x000fea0003800000 */
[----:B------:R0:W5:Y:S02]  /*d4e0*/  LDG.E.LTC128B.U16 R3, desc[UR36][R12.64+0x32] ;  /* 0x000032240c037981 */ /* 0x000164000c1e1520 */
.L_x_439:
[----:B------:R-:W-:Y:S05]  /*d4f0*/  BSYNC B1 ;  /* 0x0000000000017941 */ /* 0x000fea0003800000 */
.L_x_438:
        /* <DEDUP_REMOVED lines=12> */
.L_x_441:
[----:B------:R-:W-:Y:S05]  /*d5c0*/  BSYNC B1 ;  /* 0x0000000000017941 */ /* 0x000fea0003800000 */
.L_x_440:
        /* <DEDUP_REMOVED lines=12> */
.L_x_443:
[----:B------:R-:W-:Y:S05]  /*d690*/  BSYNC B1 ;  /* 0x0000000000017941 */ /* 0x000fea0003800000 */
.L_x_442:
        /* <DEDUP_REMOVED lines=12> */
.L_x_445:
[----:B------:R-:W-:Y:S05]  /*d760*/  BSYNC B1 ;  /* 0x0000000000017941 */ /* 0x000fea0003800000 */
.L_x_444:
        /* <DEDUP_REMOVED lines=12> */
.L_x_447:
[----:B------:R-:W-:Y:S05]  /*d830*/  BSYNC B1 ;  /* 0x0000000000017941 */ /* 0x000fea0003800000 */
.L_x_446:
        /* <DEDUP_REMOVED lines=12> */
.L_x_449:
[----:B------:R-:W-:Y:S05]  /*d900*/  BSYNC B1 ;  /* 0x0000000000017941 */ /* 0x000fea0003800000 */
.L_x_448:
        /* <DEDUP_REMOVED lines=12> */
.L_x_451:
[----:B------:R-:W-:Y:S05]  /*d9d0*/  BSYNC B1 ;  /* 0x0000000000017941 */ /* 0x000fea0003800000 */
.L_x_450:
        /* <DEDUP_REMOVED lines=12> */
.L_x_453:
[----:B------:R-:W-:Y:S05]  /*daa0*/  BSYNC B1 ;  /* 0x0000000000017941 */ /* 0x000fea0003800000 */
.L_x_452:
        /* <DEDUP_REMOVED lines=12> */
.L_x_455:
[----:B------:R-:W-:Y:S05]  /*db70*/  BSYNC B1 ;  /* 0x0000000000017941 */ /* 0x000fea0003800000 */
.L_x_454:
        /* <DEDUP_REMOVED lines=12> */
.L_x_457:
[----:B------:R-:W-:Y:S05]  /*dc40*/  BSYNC B1 ;  /* 0x0000000000017941 */ /* 0x000fea0003800000 */
.L_x_456:
        /* <DEDUP_REMOVED lines=12> */
.L_x_459:
[----:B------:R-:W-:Y:S05]  /*dd10*/  BSYNC B1 ;  /* 0x0000000000017941 */ /* 0x000fea0003800000 */
.L_x_458:
        /* <DEDUP_REMOVED lines=12> */
.L_x_461:
[----:B------:R-:W-:Y:S05]  /*dde0*/  BSYNC B1 ;  /* 0x0000000000017941 */ /* 0x000fea0003800000 */
.L_x_460:
        /* <DEDUP_REMOVED lines=12> */
.L_x_463:
[----:B------:R-:W-:Y:S05]  /*deb0*/  BSYNC B1 ;  /* 0x0000000000017941 */ /* 0x000fea0003800000 */
.L_x_462:
        /* <DEDUP_REMOVED lines=12> */
.L_x_465:
[----:B------:R-:W-:Y:S05]  /*df80*/  BSYNC B1 ;  /* 0x0000000000017941 */ /* 0x000fea0003800000 */
.L_x_464:
        /* <DEDUP_REMOVED lines=12> */
.L_x_467:
[----:B------:R-:W-:Y:S05]  /*e050*/  BSYNC B1 ;  /* 0x0000000000017941 */ /* 0x000fea0003800000 */
.L_x_466:
        /* <DEDUP_REMOVED lines=12> */
.L_x_469:
[----:B------:R-:W-:Y:S05]  /*e120*/  BSYNC B1 ;  /* 0x0000000000017941 */ /* 0x000fea0003800000 */
.L_x_468:
        /* <DEDUP_REMOVED lines=12> */
.L_x_471:
[----:B------:R-:W-:Y:S05]  /*e1f0*/  BSYNC B1 ;  /* 0x0000000000017941 */ /* 0x000fea0003800000 */
.L_x_470:
        /* <DEDUP_REMOVED lines=12> */
.L_x_473:
[----:B------:R-:W-:Y:S05]  /*e2c0*/  BSYNC B1 ;  /* 0x0000000000017941 */ /* 0x000fea0003800000 */
.L_x_472:
        /* <DEDUP_REMOVED lines=12> */
.L_x_475:
[----:B------:R-:W-:Y:S05]  /*e390*/  BSYNC B1 ;  /* 0x0000000000017941 */ /* 0x000fea0003800000 */
.L_x_474:
        /* <DEDUP_REMOVED lines=12> */
.L_x_477:
[----:B------:R-:W-:Y:S05]  /*e460*/  BSYNC B1 ;  /* 0x0000000000017941 */ /* 0x000fea0003800000 */
.L_x_476:
        /* <DEDUP_REMOVED lines=12> */
.L_x_479:
[----:B------:R-:W-:Y:S05]  /*e530*/  BSYNC B1 ;  /* 0x0000000000017941 */ /* 0x000fea0003800000 */
.L_x_478:
        /* <DEDUP_REMOVED lines=12> */
.L_x_481:
[----:B------:R-:W-:Y:S05]  /*e600*/  BSYNC B1 ;  /* 0x0000000000017941 */ /* 0x000fea0003800000 */
.L_x_480:
        /* <DEDUP_REMOVED lines=12> */
.L_x_483:
[----:B------:R-:W-:Y:S05]  /*e6d0*/  BSYNC B1 ;  /* 0x0000000000017941 */ /* 0x000fea0003800000 */
.L_x_482:
        /* <DEDUP_REMOVED lines=12> */
.L_x_485:
[----:B------:R-:W-:Y:S05]  /*e7a0*/  BSYNC B1 ;  /* 0x0000000000017941 */ /* 0x000fea0003800000 */
.L_x_484:
        /* <DEDUP_REMOVED lines=12> */
.L_x_487:
[----:B------:R-:W-:Y:S05]  /*e870*/  BSYNC B1 ;  /* 0x0000000000017941 */ /* 0x000fea0003800000 */
.L_x_486:
        /* <DEDUP_REMOVED lines=12> */
.L_x_489:
[----:B------:R-:W-:Y:S05]  /*e940*/  BSYNC B1 ;  /* 0x0000000000017941 */ /* 0x000fea0003800000 */
.L_x_488:
        /* <DEDUP_REMOVED lines=12> */
.L_x_491:
[----:B------:R-:W-:Y:S05]  /*ea10*/  BSYNC B1 ;  /* 0x0000000000017941 */ /* 0x000fea0003800000 */
.L_x_490:
        /* <DEDUP_REMOVED lines=12> */
.L_x_493:
[----:B------:R-:W-:Y:S05]  /*eae0*/  BSYNC B1 ;  /* 0x0000000000017941 */ /* 0x000fea0003800000 */
.L_x_492:
        /* <DEDUP_REMOVED lines=12> */
.L_x_495:
[----:B------:R-:W-:Y:S05]  /*ebb0*/  BSYNC B1 ;  /* 0x0000000000017941 */ /* 0x000fea0003800000 */
.L_x_494:
        /* <DEDUP_REMOVED lines=12> */
.L_x_497:
[----:B------:R-:W-:Y:S05]  /*ec80*/  BSYNC B1 ;  /* 0x0000000000017941 */ /* 0x000fea0003800000 */
.L_x_496:
        /* <DEDUP_REMOVED lines=12> */
.L_x_499:
[----:B------:R-:W-:Y:S05]  /*ed50*/  BSYNC B1 ;  /* 0x0000000000017941 */ /* 0x000fea0003800000 */
.L_x_498:
        /* <DEDUP_REMOVED lines=12> */
.L_x_501:
[----:B------:R-:W-:Y:S05]  /*ee20*/  BSYNC B1 ;  /* 0x0000000000017941 */ /* 0x000fea0003800000 */
.L_x_500:
        /* <DEDUP_REMOVED lines=12> */
.L_x_503:
[----:B------:R-:W-:Y:S05]  /*eef0*/  BSYNC B1 ;  /* 0x0000000000017941 */ /* 0x000fea0003800000 */
.L_x_502:
        /* <DEDUP_REMOVED lines=12> */
.L_x_505:
[----:B------:R-:W-:Y:S05]  /*efc0*/  BSYNC B1 ;  /* 0x0000000000017941 */ /* 0x000fea0003800000 */
.L_x_504:
        /* <DEDUP_REMOVED lines=12> */
.L_x_507:
[----:B------:R-:W-:Y:S05]  /*f090*/  BSYNC B1 ;  /* 0x0000000000017941 */ /* 0x000fea0003800000 */
.L_x_506:
        /* <DEDUP_REMOVED lines=12> */
.L_x_509:
[----:B------:R-:W-:Y:S05]  /*f160*/  BSYNC B1 ;  /* 0x0000000000017941 */ /* 0x000fea0003800000 */
.L_x_508:
        /* <DEDUP_REMOVED lines=12> */
.L_x_511:
[----:B------:R-:W-:Y:S05]  /*f230*/  BSYNC B1 ;  /* 0x0000000000017941 */ /* 0x000fea0003800000 */
.L_x_510:
        /* <DEDUP_REMOVED lines=12> */
.L_x_513:
[----:B------:R-:W-:Y:S05]  /*f300*/  BSYNC B1 ;  /* 0x0000000000017941 */ /* 0x000fea0003800000 */
.L_x_512:
        /* <DEDUP_REMOVED lines=12> */
.L_x_515:
[----:B------:R-:W-:Y:S05]  /*f3d0*/  BSYNC B1 ;  /* 0x0000000000017941 */ /* 0x000fea0003800000 */
.L_x_514:
        /* <DEDUP_REMOVED lines=12> */
.L_x_517:
[----:B------:R-:W-:Y:S05]  /*f4a0*/  BSYNC B1 ;  /* 0x0000000000017941 */ /* 0x000fea0003800000 */
.L_x_516:
        /* <DEDUP_REMOVED lines=12> */
.L_x_519:
[----:B------:R-:W-:Y:S05]  /*f570*/  BSYNC B1 ;  /* 0x0000000000017941 */ /* 0x000fea0003800000 */
.L_x_518:
        /* <DEDUP_REMOVED lines=12> */
.L_x_521:
[----:B------:R-:W-:Y:S05]  /*f640*/  BSYNC B1 ;  /* 0x0000000000017941 */ /* 0x000fea0003800000 */
.L_x_520:
        /* <DEDUP_REMOVED lines=12> */
.L_x_523:
[----:B------:R-:W-:Y:S05]  /*f710*/  BSYNC B1 ;  /* 0x0000000000017941 */ /* 0x000fea0003800000 */
.L_x_522:
        /* <DEDUP_REMOVED lines=12> */
.L_x_525:
[----:B------:R-:W-:Y:S05]  /*f7e0*/  BSYNC B1 ;  /* 0x0000000000017941 */ /* 0x000fea0003800000 */
.L_x_524:
        /* <DEDUP_REMOVED lines=12> */
.L_x_527:
[----:B------:R-:W-:Y:S05]  /*f8b0*/  BSYNC B1 ;  /* 0x0000000000017941 */ /* 0x000fea0003800000 */
.L_x_526:
        /* <DEDUP_REMOVED lines=12> */
.L_x_529:
[----:B------:R-:W-:Y:S05]  /*f980*/  BSYNC B1 ;  /* 0x0000000000017941 */ /* 0x000fea0003800000 */
.L_x_528:
        /* <DEDUP_REMOVED lines=12> */
.L_x_531:
[----:B------:R-:W-:Y:S05]  /*fa50*/  BSYNC B1 ;  /* 0x0000000000017941 */ /* 0x000fea0003800000 */
.L_x_530:
[----:B-----5:R-:W-:Y:S01]  /*fa60*/  HADD2.F32 R5, -RZ, R3.H0_H0 ;  /* 0x20000003ff057230 */ /* 0x020fe20000004100 */
[----:B------:R-:W-:Y:S01]  /*fa70*/  ISETP.GT.AND P2, PT, R0, 0x78, P1 ;  /* 0x000000780000780c */ /* 0x000fe20000f44270 */
[----:B------:R-:W-:Y:S03]  /*fa80*/  BSSY B1, `(.L_x_532) ;  /* 0x0000008000017945 */ /* 0x000fe60003800000 */
[----:B01-34-:R-:W-:Y:S01]  /*fa90*/  FMUL R6, R5, R16 ;  /* 0x0000001005067220 */ /* 0x01bfe20000400000 */
[----:B------:R-:W-:-:S03]  /*faa0*/  @P0 IMAD.MOV.U32 R5, RZ, RZ, R9 ;  /* 0x000000ffff050224 */ /* 0x000fc600078e0009 */
[----:B------:R-:W-:-:S05]  /*fab0*/  FFMA R6, R85, R2, R6 ;  /* 0x0000000255067223 */ /* 0x000fca0000000006 */
[----:B------:R-:W-:-:S05]  /*fac0*/  F2FP.F16.F32.PACK_AB R6, RZ, R6 ;  /* 0x00000006ff06723e */ /* 0x000fca00000000ff */
[----:B------:R0:W-:Y:S01]  /*fad0*/  @P0 STG.E.U16 desc[UR36][R4.64+0xf2], R6 ;  /* 0x0000f20604000986 */ /* 0x0001e2000c101524 */
[----:B------:R-:W-:Y:S05]  /*fae0*/  @!P2 BRA `(.L_x_533) ;  /* 0x000000000004a947 */ /* 0x000fea0003800000 */
[----:B------:R1:W5:Y:S02]  /*faf0*/  LDG.E.LTC128B.U16 R3, desc[UR36][R12.64+0xf0] ;  /* 0x0000f0240c037981 */ /* 0x000364000c1e1520 */
.L_x_533:
[----:B------:R-:W-:Y:S05]  /*fb00*/  BSYNC B1 ;  /* 0x0000000000017941 */ /* 0x000fea0003800000 */
.L_x_532:
        /* <DEDUP_REMOVED lines=12> */
.L_x_535:
[----:B------:R-:W-:Y:S05]  /*fbd0*/  BSYNC B1 ;  /* 0x0000000000017941 */ /* 0x000fea0003800000 */
.L_x_534:
[----:B------:R-:W-:Y:S05]  /*fbe0*/  @!P1 BRA `(.L_x_536) ;  /* 0x0000004c004c9947 */ /* 0x000fea0003800000 */
[----:B-----5:R-:W-:-:S05]  /*fbf0*/  HADD2.F32 R3, -RZ, R3.H0_H0 ;  /* 0x20000003ff037230 */ /* 0x020fca0000004100 */
[----:B------:R-:W-:-:S04]  /*fc00*/  FMUL R0, R3, R16 ;  /* 0x0000001003007220 */ /* 0x000fc80000400000 */
[----:B------:R-:W-:-:S05]  /*fc10*/  FFMA R0, R87, R2, R0 ;  /* 0x0000000257007223 */ /* 0x000fca0000000000 */
[----:B------:R-:W-:-:S05]  /*fc20*/  F2FP.F16.F32.PACK_AB R0, RZ, R0 ;  /* 0x00000000ff00723e */ /* 0x000fca00000000ff */
[----:B------:R4:W-:Y:S01]  /*fc30*/  STG.E.U16 desc[UR36][R222.64+0xf2], R0 ;  /* 0x0000f200de007986 */ /* 0x0009e2000c101524 */
[----:B------:R-:W-:Y:S05]  /*fc40*/  BRA `(.L_x_536) ;  /* 0x0000004c00347947 */ /* 0x000fea0003800000 */
.L_x_33:
[----:B------:R-:W2:Y:S01]  /*fc50*/  LDL.LU R9, [R1+0x8] ;  /* 0x0000080001097983 */ /* 0x000ea20000300800 */
[----:B------:R-:W-:-:S03]  /*fc60*/  ULDC.64 UR4, c[0x0][0x5c0] ;  /* 0x0001700000047ab9 */ /* 0x000fc60000000a00 */
[----:B------:R-:W3:Y:S04]  /*fc70*/  LDL.LU R8, [R1+0xc] ;  /* 0x00000c0001087983 */ /* 0x000ee80000300800 */
[----:B------:R-:W4:Y:S04]  /*fc80*/  LDL.LU R233, [R1+0x5c] ;  /* 0x00005c0001e97983 */ /* 0x000f280000300800 */
[----:B------:R-:W4:Y:S04]  /*fc90*/  LDL.LU R232, [R1+0x60] ;  /* 0x0000600001e87983 */ /* 0x000f280000300800 */
[----:B------:R-:W4:Y:S04]  /*fca0*/  LDL.LU R227, [R1+0x64] ;  /* 0x0000640001e37983 */ /* 0x000f280000300800 */
[----:B------:R-:W4:Y:S04]  /*fcb0*/  LDL.LU R220, [R1+0x68] ;  /* 0x0000680001dc7983 */ /* 0x000f280000300800 */
[----:B------:R0:W-:Y:S04]  /*fcc0*/  STL [R1+0x124], R83 ;  /* 0x0001245301007387 */ /* 0x0001e80000100800 */
[----:B0-----:R-:W4:Y:S04]  /*fcd0*/  LDL.LU R83, [R1+0x6c] ;  /* 0x00006c0001537983 */ /* 0x001f280000300800 */
[----:B------:R-:W4:Y:S04]  /*fce0*/  LDL.LU R235, [R1+0x70] ;  /* 0x0000700001eb7983 */ /* 0x000f280000300800 */
        /* <DEDUP_REMOVED lines=27> */
[----:B------:R0:W-:Y:S01]  /*fea0*/  STL [R1+0x11c], R85 ;  /* 0x00011c5501007387 */ /* 0x0001e20000100800 */
[----:B------:R-:W-:-:S03]  /*feb0*/  LEA R4, P1, R6, UR4, 0x1 ;  /* 0x0000000406047c11 */ /* 0x000fc6000f8208ff */
[----:B0-----:R-:W4:Y:S04]  /*fec0*/  LDL.LU R85, [R1+0x7c] ;  /* 0x00007c0001557983 */ /* 0x001f280000300800 */
[----:B------:R0:W-:Y:S01]  /*fed0*/  STL [R1+0x118], R86 ;  /* 0x0001185601007387 */ /* 0x0001e20000100800 */
[----:B------:R-:W-:-:S03]  /*fee0*/  LEA.HI.X R5, R6, UR5, R10, 0x1, P1 ;  /* 0x0000000506057c11 */ /* 0x000fc600088f0c0a */
[----:B0-----:R-:W4:Y:S04]  /*fef0*/  LDL.LU R86, [R1+0x8c] ;  /* 0x00008c0001567983 */ /* 0x001f280000300800 */
[----:B------:R0:W-:Y:S04]  /*ff00*/  STL [R1+0x114], R87 ;  /* 0x0001145701007387 */ /* 0x0001e80000100800 */
[----:B0-----:R-:W4:Y:S04]  /*ff10*/  LDL.LU R87, [R1+0x9c] ;  /* 0x00009c0001577983 */ /* 0x001f280000300800 */
[----:B------:R0:W-:Y:S04]  /*ff20*/  STL [R1+0x110], R17 ;  /* 0x0001101101007387 */ /* 0x0001e80000100800 */
[----:B0-----:R-:W4:Y:S04]  /*ff30*/  LDL.LU R17, [R1+0xac] ;  /* 0x0000ac0001117983 */ /* 0x001f280000300800 */
[----:B------:R0:W-:Y:S04]  /*ff40*/  STL [R1+0x10c], R16 ;  /* 0x00010c1001007387 */ /* 0x0001e80000100800 */
[----:B0-----:R-:W4:Y:S04]  /*ff50*/  LDL.LU R16, [R1+0xbc] ;  /* 0x0000bc0001107983 */ /* 0x001f280000300800 */
[----:B------:R-:W4:Y:S04]  /*ff60*/  LDL.LU R6, [R1+0x4] ;  /* 0x0000040001067983 */ /* 0x000f280000300800 */
[----:B------:R-:W4:Y:S01]  /*ff70*/  LDL.LU R7, [R1] ;  /* 0x0000000001077983 */ /* 0x000f220000300800 */
[----:B------:R-:W-:Y:S01]  /*ff80*/  ISETP.GT.AND P1, PT, R0, 0x1, P0 ;  /* 0x000000010000780c */ /* 0x000fe20000724270 */
[----:B------:R-:W-:-:S02]  /*ff90*/  USHF.L.U32 UR5, UR8, 0x4, URZ ;  /* 0x0000000408057899 */ /* 0x000fc4000800063f */
[----:B------:R-:W-:Y:S01]  /*ffa0*/  USHF.L.U64.HI UR4, UR8, 0x4, UR9 ;  /* 0x0000000408047899 */ /* 0x000fe20008010209 */
[----:B------:R-:W4:Y:S01]  /*ffb0*/  LDL.LU R10, [R1+0x18] ;  /* 0x00001800010a7983 */ /* 0x000f220000300800 */
[-C--:B--2---:R-:W-:Y:S01]  /*ffc0*/  FMUL R9, R9, R2.reuse ;  /* 0x0000000209097220 */ /* 0x084fe20000400000 */
[----:B---3--:R-:W-:-:S04]  /*ffd0*/  FMUL R8, R8, R2 ;  /* 0x0000000208087220 */ /* 0x008fc80000400000 */
[----:B------:R-:W-:Y:S02]  /*ffe0*/  F2FP.F16.F32.PACK_AB R9, RZ, R9 ;  /* 0x00000009ff09723e */ /* 0x000fe400000000ff */
[----:B------:R-:W-:Y:S01]  /*fff0*/  F2FP.F16.F32.PACK_AB R8, RZ, R8 ;  /* 0x00000008ff08723e */ /* 0x000fe200000000ff */
[-C--:B----4-:R-:W-:Y:S01]  /*10000*/  FMUL R6, R6, R2.reuse ;  /* 0x0000000206067220 */ /* 0x090fe20000400000 */
[----:B------:R-:W-:-:S04]  /*10010*/  FMUL R7, R7, R2 ;  /* 0x0000000207077220 */ /* 0x000fc80000400000 */
[----:B------:R-:W-:Y:S02]  /*10020*/  F2FP.F16.F32.PACK_AB R6, RZ, R6 ;  /* 0x00000006ff06723e */ /* 0x000fe400000000ff */
[----:B------:R-:W-:-:S03]  /*10030*/  F2FP.F16.F32.PACK_AB R7, RZ, R7 ;  /* 0x00000007ff07723e */ /* 0x000fc600000000ff */
[----:B------:R0:W-:Y:S01]  /*10040*/  @P1 STG.E.U16 desc[UR36][R4.64+0x2], R6 ;  /* 0x0000020604001986 */ /* 0x0001e2000c101524 */
[----:B------:R-:W-:-:S03]  /*10050*/  ISETP.GT.AND P1, PT, R3, 0x8, PT ;  /* 0x000000080300780c */ /* 0x000fc60003f24270 */
[----:B------:R1:W-:Y:S01]  /*10060*/  @P2 STG.E.U16 desc[UR36][R4.64], R7 ;  /* 0x0000000704002986 */ /* 0x0003e2000c101524 */
[----:B------:R-:W-:Y:S02]  /*10070*/  ISETP.GT.AND P2, PT, R0, RZ, P1 ;  /* 0x000000ff0000720c */ /* 0x000fe40000f44270 */
[----:B0-----:R-:W-:-:S04]  /*10080*/  IADD3 R6, P3, R4, UR5, RZ ;  /* 0x0000000504067c10 */ /* 0x001fc8000ff7e0ff */
[----:B-1----:R-:W-:-:S07]  /*10090*/  IADD3.X R7, R5, UR4, RZ, P3, !PT ;  /* 0x0000000405077c10 */ /* 0x002fce0009ffe4ff */
[----:B------:R0:W-:Y:S01]  /*100a0*/  @P2 STG.E.U16 desc[UR36][R6.64], R9 ;  /* 0x0000000906002986 */ /* 0x0001e2000c101524 */
[----:B------:R-:W-:-:S03]  /*100b0*/  ISETP.GT.AND P2, PT, R0, 0x1, P1 ;  /* 0x000000010000780c */ /* 0x000fc60000f44270 */
[----:B0-----:R-:W2:Y:S10]  /*100c0*/  LDL.LU R9, [R1+0x14] ;  /* 0x0000140001097983 */ /* 0x001eb40000300800 */
[----:B------:R0:W-:Y:S04]  /*100d0*/  @P2 STG.E.U16 desc[UR36][R6.64+0x2], R8 ;  /* 0x0000020806002986 */ /* 0x0001e8000c101524 */
[----:B0-----:R-:W3:Y:S01]  /*100e0*/  LDL.LU R8, [R1+0x10] ;  /* 0x0000100001087983 */ /* 0x001ee20000300800 */
[----:B------:R-:W-:Y:S01]  /*100f0*/  ISETP.GT.AND P3, PT, R0, 0x8, P0 ;  /* 0x000000080000780c */ /* 0x000fe20000764270 */
[----:B------:R-:W-:Y:S01]  /*10100*/  FMUL R10, R10, R2 ;  /* 0x000000020a0a7220 */ /* 0x000fe20000400000 */
[----:B------:R-:W-:-:S02]  /*10110*/  ISETP.GT.AND P4, PT, R0, 0x9, P0 ;  /* 0x000000090000780c */ /* 0x000fc40000784270 */
[----:B------:R-:W-:Y:S01]  /*10120*/  ISETP.GT.AND P2, PT, R0, 0x8, P1 ;  /* 0x000000080000780c */ /* 0x000fe20000f44270 */
[----:B--2---:R-:W-:-:S05]  /*10130*/  FMUL R9, R9, R2 ;  /* 0x0000000209097220 */ /* 0x004fca0000400000 */
[----:B------:R-:W-:Y:S01]  /*10140*/  F2FP.F16.F32.PACK_AB R9, RZ, R9 ;  /* 0x00000009ff09723e */ /* 0x000fe200000000ff */
[----:B---3--:R-:W-:-:S05]  /*10150*/  FMUL R8, R8, R2 ;  /* 0x0000000208087220 */ /* 0x008fca0000400000 */
[----:B------:R-:W-:-:S04]  /*10160*/  F2FP.F16.F32.PACK_AB R8, RZ, R8 ;  /* 0x00000008ff08723e */ /* 0x000fc800000000ff */
[----:B------:R-:W-:Y:S02]  /*10170*/  PRMT R11, R8, 0x7610, R11 ;  /* 0x00007610080b7816 */ /* 0x000fe4000000000b */
[----:B------:R-:W-:Y:S01]  /*10180*/  F2FP.F16.F32.PACK_AB R8, RZ, R10 ;  /* 0x0000000aff08723e */ /* 0x000fe200000000ff */
[----:B------:R0:W-:Y:S04]  /*10190*/  @P4 STG.E.U16 desc[UR36][R4.64+0x12], R9 ;  /* 0x0000120904004986 */ /* 0x0001e8000c101524 */
[----:B------:R-:W2:Y:S04]  /*101a0*/  LDL.LU R10, [R1+0x28] ;  /* 0x00002800010a7983 */ /* 0x000ea80000300800 */
[----:B------:R-:W-:Y:S04]  /*101b0*/  @P3 STG.E.U16 desc[UR36][R4.64+0x10], R11 ;  /* 0x0000100b04003986 */ /* 0x000fe8000c101524 */
[----:B0-----:R-:W3:Y:S04]  /*101c0*/  LDL.LU R9, [R1+0x24] ;  /* 0x0000240001097983 */ /* 0x001ee80000300800 */
[----:B------:R0:W-:Y:S04]  /*101d0*/  @P2 STG.E.U16 desc[UR36][R6.64+0x10], R8 ;  /* 0x0000100806002986 */ /* 0x0001e8000c101524 */
[----:B0-----:R-:W4:Y:S01]  /*101e0*/  LDL.LU R8, [R1+0x1c] ;  /* 0x00001c0001087983 */ /* 0x001f220000300800 */
[----:B------:R-:W-:Y:S01]  /*101f0*/  ISETP.GT.AND P2, PT, R0, 0x9, P1 ;  /* 0x000000090000780c */ /* 0x000fe20000f44270 */
[----:B----4-:R-:W-:-:S05]  /*10200*/  FMUL R8, R8, R2 ;  /* 0x0000000208087220 */ /* 0x010fca0000400000 */
[----:B------:R-:W-:-:S07]  /*10210*/  F2FP.F16.F32.PACK_AB R8, RZ, R8 ;  /* 0x00000008ff08723e */ /* 0x000fce00000000ff */
[----:B------:R0:W-:Y:S04]  /*10220*/  @P2 STG.E.U16 desc[UR36][R6.64+0x12], R8 ;  /* 0x0000120806002986 */ /* 0x0001e8000c101524 */
[----:B0-----:R-:W4:Y:S01]  /*10230*/  LDL.LU R8, [R1+0x20] ;  /* 0x0000200001087983 */ /* 0x001f220000300800 */
[C---:B------:R-:W-:Y:S01]  /*10240*/  ISETP.GT.AND P3, PT, R0.reuse, 0x10, P0 ;  /* 0x000000100000780c */ /* 0x040fe20000764270 */
[-C--:B---3--:R-:W-:Y:S01]  /*10250*/  FMUL R9, R9, R2.reuse ;  /* 0x0000000209097220 */ /* 0x088fe20000400000 */
[----:B------:R-:W-:Y:S01]  /*10260*/  ISETP.GT.AND P4, PT, R0, 0x11, P0 ;  /* 0x000000110000780c */ /* 0x000fe20000784270 */
[----:B--2---:R-:W-:Y:S01]  /*10270*/  FMUL R10, R10, R2 ;  /* 0x000000020a0a7220 */ /* 0x004fe20000400000 */
[----:B------:R-:W-:Y:S02]  /*10280*/  ISETP.GT.AND P2, PT, R0, 0x10, P1 ;  /* 0x000000100000780c */ /* 0x000fe40000f44270 */
[----:B------:R-:W-:-:S09]  /*10290*/  F2FP.F16.F32.PACK_AB R9, RZ, R9 ;  /* 0x00000009ff09723e */ /* 0x000fd200000000ff */
[----:B------:R0:W-:Y:S01]  /*102a0*/  @P4 STG.E.U16 desc[UR36][R4.64+0x22], R9 ;  /* 0x0000220904004986 */ /* 0x0001e2000c101524 */
[----:B----4-:R-:W-:-:S05]  /*102b0*/  FMUL R8, R8, R2 ;  /* 0x0000000208087220 */ /* 0x010fca0000400000 */
[----:B------:R-:W-:-:S04]  /*102c0*/  F2FP.F16.F32.PACK_AB R8, RZ, R8 ;  /* 0x00000008ff08723e */ /* 0x000fc800000000ff */
[----:B------:R-:W-:Y:S02]  /*102d0*/  PRMT R11, R8, 0x7610, R11 ;  /* 0x00007610080b7816 */ /* 0x000fe4000000000b */
[----:B------:R-:W-:Y:S02]  /*102e0*/  F2FP.F16.F32.PACK_AB R8, RZ, R10 ;  /* 0x0000000aff08723e */ /* 0x000fe400000000ff */
        /* <DEDUP_REMOVED lines=37> */
[----:B------:R-:W-:Y:S01]  /*10540*/  @P4 STG.E.U16 desc[UR36][R4.64+0x42], R9 ;  /* 0x0000420904004986 */ /* 0x000fe2000c101524 */
[----:B----4-:R-:W-:-:S05]  /*10550*/  FMUL R8, R8, R2 ;  /* 0x0000000208087220 */ /* 0x010fca0000400000 */
[----:B------:R-:W-:-:S04]  /*10560*/  F2FP.F16.F32.PACK_AB R8, RZ, R8 ;  /* 0x00000008ff08723e */ /* 0x000fc800000000ff */
[----:B------:R-:W-:Y:S02]  /*10570*/  PRMT R11, R8, 0x7610, R11 ;  /* 0x00007610080b7816 */ /* 0x000fe4000000000b */
[----:B------:R-:W-:Y:S02]  /*10580*/  F2FP.F16.F32.PACK_AB R8, RZ, R10 ;  /* 0x0000000aff08723e */ /* 0x000fe400000000ff */
[----:B------:R-:W2:Y:S04]  /*10590*/  LDL.LU R10, [R1+0x50] ;  /* 0x00005000010a7983 */ /* 0x000ea80000300800 */
[----:B------:R0:W-:Y:S04]  /*105a0*/  @P3 STG.E.U16 desc[UR36][R4.64+0x40], R11 ;  /* 0x0000400b04003986 */ /* 0x0001e8000c101524 */
[----:B------:R1:W-:Y:S04]  /*105b0*/  @P2 STG.E.U16 desc[UR36][R6.64+0x40], R8 ;  /* 0x0000400806002986 */ /* 0x0003e8000c101524 */
[----:B0-----:R-:W3:Y:S04]  /*105c0*/  LDL.LU R11, [R1+0xdc] ;  /* 0x0000dc00010b7983 */ /* 0x001ee80000300800 */
[----:B------:R-:W4:Y:S04]  /*105d0*/  LDL.LU R9, [R1+0x54] ;  /* 0x0000540001097983 */ /* 0x000f280000300800 */
[----:B-1----:R-:W2:Y:S01]  /*105e0*/  LDL.LU R8, [R1+0x4c] ;  /* 0x00004c0001087983 */ /* 0x002ea20000300800 */
[----:B------:R-:W-:Y:S01]  /*105f0*/  ISETP.GT.AND P2, PT, R0, 0x21, P1 ;  /* 0x000000210000780c */ /* 0x000fe20000f44270 */
[----:B--2---:R-:W-:-:S05]  /*10600*/  FMUL R8, R8, R2 ;  /* 0x0000000208087220 */ /* 0x004fca0000400000 */
[----:B------:R-:W-:-:S07]  /*10610*/  F2FP.F16.F32.PACK_AB R8, RZ, R8 ;  /* 0x00000008ff08723e */ /* 0x000fce00000000ff */
[----:B------:R0:W-:Y:S04]  /*10620*/  @P2 STG.E.U16 desc[UR36][R6.64+0x42], R8 ;  /* 0x0000420806002986 */ /* 0x0001e8000c101524 */
[----:B0-----:R-:W2:Y:S01]  /*10630*/  LDL.LU R8, [R1+0x58] ;  /* 0x0000580001087983 */ /* 0x001ea20000300800 */
[----:B------:R-:W-:Y:S01]  /*10640*/  ISETP.GT.AND P3, PT, R0, 0x28, P0 ;  /* 0x000000280000780c */ /* 0x000fe20000764270 */
[-C--:B------:R-:W-:Y:S01]  /*10650*/  FMUL R10, R10, R2.reuse ;  /* 0x000000020a0a7220 */ /* 0x080fe20000400000 */
[C---:B------:R-:W-:Y:S01]  /*10660*/  ISETP.GT.AND P4, PT, R0.reuse, 0x29, P0 ;  /* 0x000000290000780c */ /* 0x040fe20000784270 */
[----:B----4-:R-:W-:Y:S01]  /*10670*/  FMUL R9, R9, R2 ;  /* 0x0000000209097220 */ /* 0x010fe20000400000 */
[----:B------:R-:W-:Y:S02]  /*10680*/  ISETP.GT.AND P2, PT, R0, 0x28, P1 ;  /* 0x000000280000780c */ /* 0x000fe40000f44270 */
[----:B------:R-:W-:-:S02]  /*10690*/  F2FP.F16.F32.PACK_AB R10, RZ, R10 ;  /* 0x0000000aff0a723e */ /* 0x000fc400000000ff */
[----:B------:R-:W-:-:S05]  /*106a0*/  F2FP.F16.F32.PACK_AB R9, RZ, R9 ;  /* 0x00000009ff09723e */ /* 0x000fca00000000ff */
[----:B------:R0:W-:Y:S04]  /*106b0*/  @P3 STG.E.U16 desc[UR36][R4.64+0x50], R10 ;  /* 0x0000500a04003986 */ /* 0x0001e8000c101524 */
[----:B------:R1:W-:Y:S04]  /*106c0*/  @P4 STG.E.U16 desc[UR36][R4.64+0x52], R9 ;  /* 0x0000520904004986 */ /* 0x0003e8000c101524 */
[----:B0-----:R-:W4:Y:S04]  /*106d0*/  LDL.LU R10, [R1+0xd8] ;  /* 0x0000d800010a7983 */ /* 0x001f280000300800 */
[----:B-1----:R-:W3:Y:S01]  /*106e0*/  LDL.LU R9, [R1+0xd4] ;  /* 0x0000d40001097983 */ /* 0x002ee20000300800 */
[----:B------:R-:W-:-:S02]  /*106f0*/  ISETP.GT.AND P4, PT, R0, 0x30, P0 ;  /* 0x000000300000780c */ /* 0x000fc40000784270 */
[C---:B------:R-:W-:Y:S01]  /*10700*/  ISETP.GT.AND P5, PT, R0.reuse, 0x31, P0 ;  /* 0x000000310000780c */ /* 0x040fe200007a4270 */
[-C--:B------:R-:W-:Y:S01]  /*10710*/  FMUL R233, R233, R2.reuse ;  /* 0x00000002e9e97220 */ /* 0x080fe20000400000 */
[----:B------:R-:W-:Y:S01]  /*10720*/  ISETP.GT.AND P3, PT, R0, 0x30, P1 ;  /* 0x000000300000780c */ /* 0x000fe20000f64270 */
[-C--:B------:R-:W-:Y:S01]  /*10730*/  FMUL R232, R232, R2.reuse ;  /* 0x00000002e8e87220 */ /* 0x080fe20000400000 */
[-C--:B------:R-:W-:Y:S01]  /*10740*/  FMUL R227, R227, R2.reuse ;  /* 0x00000002e3e37220 */ /* 0x080fe20000400000 */
[----:B------:R-:W-:Y:S01]  /*10750*/  FMUL R220, R220, R2 ;  /* 0x00000002dcdc7220 */ /* 0x000fe20000400000 */
[----:B------:R-:W-:Y:S02]  /*10760*/  F2FP.F16.F32.PACK_AB R233, RZ, R233 ;  /* 0x000000e9ffe9723e */ /* 0x000fe400000000ff */
[----:B------:R-:W-:Y:S02]  /*10770*/  F2FP.F16.F32.PACK_AB R232, RZ, R232 ;  /* 0x000000e8ffe8723e */ /* 0x000fe400000000ff */
[----:B------:R-:W-:-:S02]  /*10780*/  F2FP.F16.F32.PACK_AB R227, RZ, R227 ;  /* 0x000000e3ffe3723e */ /* 0x000fc400000000ff */
[----:B------:R-:W-:Y:S01]  /*10790*/  F2FP.F16.F32.PACK_AB R220, RZ, R220 ;  /* 0x000000dcffdc723e */ /* 0x000fe200000000ff */
[-C--:B------:R-:W-:Y:S01]  /*107a0*/  FMUL R237, R83, R2.reuse ;  /* 0x0000000253ed7220 */ /* 0x080fe20000400000 */
[-C--:B------:R-:W-:Y:S01]  /*107b0*/  FMUL R235, R235, R2.reuse ;  /* 0x00000002ebeb7220 */ /* 0x080fe20000400000 */
[-C--:B------:R-:W-:Y:S01]  /*107c0*/  FMUL R226, R226, R2.reuse ;  /* 0x00000002e2e27220 */ /* 0x080fe20000400000 */
[----:B------:R-:W-:Y:S02]  /*107d0*/  FMUL R219, R219, R2 ;  /* 0x00000002dbdb7220 */ /* 0x000fe40000400000 */
[----:B------:R-:W-:Y:S02]  /*107e0*/  F2FP.F16.F32.PACK_AB R237, RZ, R237 ;  /* 0x000000edffed723e */ /* 0x000fe400000000ff */
[----:B------:R-:W-:Y:S02]  /*107f0*/  F2FP.F16.F32.PACK_AB R235, RZ, R235 ;  /* 0x000000ebffeb723e */ /* 0x000fe400000000ff */
[----:B------:R-:W-:-:S02]  /*10800*/  F2FP.F16.F32.PACK_AB R226, RZ, R226 ;  /* 0x000000e2ffe2723e */ /* 0x000fc400000000ff */
[----:B------:R-:W-:Y:S01]  /*10810*/  F2FP.F16.F32.PACK_AB R219, RZ, R219 ;  /* 0x000000dbffdb723e */ /* 0x000fe200000000ff */
[-C--:B------:R-:W-:Y:S01]  /*10820*/  FMUL R85, R85, R2.reuse ;  /* 0x0000000255557220 */ /* 0x080fe20000400000 */
[-C--:B------:R-:W-:Y:S01]  /*10830*/  FMUL R234, R234, R2.reuse ;  /* 0x00000002eaea7220 */ /* 0x080fe20000400000 */
[----:B--2---:R-:W-:-:S05]  /*10840*/  FMUL R8, R8, R2 ;  /* 0x0000000208087220 */ /* 0x004fca0000400000 */
[----:B------:R-:W-:-:S05]  /*10850*/  F2FP.F16.F32.PACK_AB R8, RZ, R8 ;  /* 0x00000008ff08723e */ /* 0x000fca00000000ff */
[----:B------:R0:W-:Y:S04]  /*10860*/  @P2 STG.E.U16 desc[UR36][R6.64+0x50], R8 ;  /* 0x0000500806002986 */ /* 0x0001e8000c101524 */
[----:B0-----:R-:W2:Y:S01]  /*10870*/  LDL.LU R8, [R1+0xd0] ;  /* 0x0000d00001087983 */ /* 0x001ea20000300800 */
[----:B------:R-:W-:Y:S01]  /*10880*/  ISETP.GT.AND P2, PT, R0, 0x29, P1 ;  /* 0x000000290000780c */ /* 0x000fe20000f44270 */
[-C--:B------:R-:W-:Y:S01]  /*10890*/  FMUL R225, R225, R2.reuse ;  /* 0x00000002e1e17220 */ /* 0x080fe20000400000 */
[----:B------:R-:W-:Y:S01]  /*108a0*/  FMUL R218, R218, R2 ;  /* 0x00000002dada7220 */ /* 0x000fe20000400000 */
[----:B------:R-:W-:Y:S01]  /*108b0*/  F2FP.F16.F32.PACK_AB R234, RZ, R234 ;  /* 0x000000eaffea723e */ /* 0x000fe200000000ff */
[-C--:B------:R-:W-:Y:S01]  /*108c0*/  FMUL R86, R86, R2.reuse ;  /* 0x0000000256567220 */ /* 0x080fe20000400000 */
[-C--:B------:R-:W-:Y:S01]  /*108d0*/  FMUL R231, R231, R2.reuse ;  /* 0x00000002e7e77220 */ /* 0x080fe20000400000 */
[-C--:B------:R-:W-:Y:S01]  /*108e0*/  FMUL R217, R217, R2.reuse ;  /* 0x00000002d9d97220 */ /* 0x080fe20000400000 */
[-C--:B------:R-:W-:Y:S01]  /*108f0*/  FMUL R224, R224, R2.reuse ;  /* 0x00000002e0e07220 */ /* 0x080fe20000400000 */
[-C--:B------:R-:W-:Y:S01]  /*10900*/  FMUL R216, R216, R2.reuse ;  /* 0x00000002d8d87220 */ /* 0x080fe20000400000 */
[-C--:B------:R-:W-:Y:S01]  /*10910*/  FMUL R87, R87, R2.reuse ;  /* 0x0000000257577220 */ /* 0x080fe20000400000 */
[-C--:B------:R-:W-:Y:S01]  /*10920*/  FMUL R230, R230, R2.reuse ;  /* 0x00000002e6e67220 */ /* 0x080fe20000400000 */
[-C--:B------:R-:W-:Y:S01]  /*10930*/  FMUL R223, R223, R2.reuse ;  /* 0x00000002dfdf7220 */ /* 0x080fe20000400000 */
[----:B------:R-:W-:Y:S01]  /*10940*/  FMUL R23, R23, R2 ;  /* 0x0000000217177220 */ /* 0x000fe20000400000 */
[----:B------:R-:W-:Y:S01]  /*10950*/  @P2 STG.E.U16 desc[UR36][R6.64+0x52], R233 ;  /* 0x000052e906002986 */ /* 0x000fe2000c101524 */
[----:B------:R-:W-:-:S03]  /*10960*/  ISETP.GT.AND P2, PT, R0, 0x31, P1 ;  /* 0x000000310000780c */ /* 0x000fc60000f44270 */
        /* <DEDUP_REMOVED lines=12> */
[----:B------:R0:W-:Y:S01]  /*10a30*/  @P3 STG.E.U16 desc[UR36][R6.64+0x70], R219 ;  /* 0x000070db06003986 */ /* 0x0001e2000c101524 */
[----:B------:R-:W-:Y:S02]  /*10a40*/  ISETP.GT.AND P3, PT, R0, 0x40, P1 ;  /* 0x000000400000780c */ /* 0x000fe40000f64270 */
[----:B------:R-:W-:Y:S01]  /*10a50*/  F2FP.F16.F32.PACK_AB R225, RZ, R225 ;  /* 0x000000e1ffe1723e */ /* 0x000fe200000000ff */
        /* <DEDUP_REMOVED lines=8> */
[----:B0-----:R-:W-:Y:S01]  /*10ae0*/  F2FP.F16.F32.PACK_AB R219, RZ, R85 ;  /* 0x00000055ffdb723e */ /* 0x001fe200000000ff */
[-C--:B------:R-:W-:Y:S01]  /*10af0*/  FMUL R236, R84, R2.reuse ;  /* 0x0000000254ec7220 */ /* 0x080fe20000400000 */
[-C--:B---3--:R-:W-:Y:S01]  /*10b00*/  FMUL R9, R9, R2.reuse ;  /* 0x0000000209097220 */ /* 0x088fe20000400000 */
[-C--:B----4-:R-:W-:Y:S01]  /*10b10*/  FMUL R10, R10, R2.reuse ;  /* 0x000000020a0a7220 */ /* 0x090fe20000400000 */
[----:B------:R-:W-:Y:S01]  /*10b20*/  FMUL R11, R11, R2 ;  /* 0x000000020b0b7220 */ /* 0x000fe20000400000 */
[----:B------:R0:W-:Y:S01]  /*10b30*/  @P2 STG.E.U16 desc[UR36][R6.64+0x72], R219 ;  /* 0x000072db06002986 */ /* 0x0001e2000c101524 */
        /* <DEDUP_REMOVED lines=8> */
[-C--:B------:R-:W-:Y:S01]  /*10bc0*/  FMUL R12, R12, R2.reuse ;  /* 0x000000020c0c7220 */ /* 0x080fe20000400000 */
[----:B------:R-:W-:Y:S01]  /*10bd0*/  F2FP.F16.F32.PACK_AB R231, RZ, R231 ;  /* 0x000000e7ffe7723e */ /* 0x000fe200000000ff */
[-C--:B------:R-:W-:Y:S01]  /*10be0*/  FMUL R13, R13, R2.reuse ;  /* 0x000000020d0d7220 */ /* 0x080fe20000400000 */
[----:B------:R-:W-:Y:S01]  /*10bf0*/  F2FP.F16.F32.PACK_AB R217, RZ, R217 ;  /* 0x000000d9ffd9723e */ /* 0x000fe200000000ff */
[-C--:B------:R-:W-:Y:S01]  /*10c00*/  FMUL R14, R14, R2.reuse ;  /* 0x000000020e0e7220 */ /* 0x080fe20000400000 */
[----:B0-----:R-:W-:Y:S01]  /*10c10*/  PRMT R219, R220, 0x7610, R219 ;  /* 0x00007610dcdb7816 */ /* 0x001fe200000000db */
[----:B------:R-:W-:Y:S01]  /*10c20*/  FMUL R15, R15, R2 ;  /* 0x000000020f0f7220 */ /* 0x000fe20000400000 */
[----:B------:R-:W-:Y:S01]  /*10c30*/  F2FP.F16.F32.PACK_AB R224, RZ, R224 ;  /* 0x000000e0ffe0723e */ /* 0x000fe200000000ff */
[-C--:B------:R-:W-:Y:S01]  /*10c40*/  FMUL R19, R19, R2.reuse ;  /* 0x0000000213137220 */ /* 0x080fe20000400000 */
[----:B------:R-:W-:Y:S01]  /*10c50*/  PRMT R220, R231, 0x7610, R220 ;  /* 0x00007610e7dc7816 */ /* 0x000fe200000000dc */
[----:B------:R-:W-:Y:S01]  /*10c60*/  FMUL R18, R18, R2 ;  /* 0x0000000212127220 */ /* 0x000fe20000400000 */
[----:B-1----:R-:W-:Y:S01]  /*10c70*/  PRMT R218, R217, 0x7610, R218 ;  /* 0x00007610d9da7816 */ /* 0x002fe200000000da */
        /* <DEDUP_REMOVED lines=11> */
[----:B------:R-:W-:Y:S01]  /*10d30*/  FMUL R21, R21, R2 ;  /* 0x0000000215157220 */ /* 0x000fe20000400000 */
[----:B------:R-:W-:Y:S01]  /*10d40*/  F2FP.F16.F32.PACK_AB R230, RZ, R230 ;  /* 0x000000e6ffe6723e */ /* 0x000fe200000000ff */
[----:B------:R-:W-:Y:S01]  /*10d50*/  USHF.L.U32 UR12, UR8, 0x8, URZ ;  /* 0x00000008080c7899 */ /* 0x000fe2000800063f */
[----:B------:R-:W-:Y:S01]  /*10d60*/  F2FP.F16.F32.PACK_AB R223, RZ, R223 ;  /* 0x000000dfffdf723e */ /* 0x000fe200000000ff */
[----:B------:R-:W-:Y:S01]  /*10d70*/  USHF.L.U64.HI UR11, UR8, 0x8, UR9 ;  /* 0x00000008080b7899 */ /* 0x000fe20008010209 */
[----:B------:R-:W-:Y:S01]  /*10d80*/  FMUL R152, R152, R2 ;  /* 0x0000000298987220 */ /* 0x000fe20000400000 */
[----:B0-----:R-:W-:Y:S01]  /*10d90*/  PRMT R218, R216, 0x7610, R218 ;  /* 0x00007610d8da7816 */ /* 0x001fe200000000da */
[----:B------:R0:W-:Y:S01]  /*10da0*/  @P2 STG.E.U16 desc[UR36][R6.64+0x92], R217 ;  /* 0x000092d906002986 */ /* 0x0001e2000c101524 */
[----:B------:R-:W-:-:S03]  /*10db0*/  ISETP.GT.AND P2, PT, R0, 0x51, P1 ;  /* 0x000000510000780c */ /* 0x000fc60000f44270 */
[----:B------:R-:W-:Y:S01]  /*10dc0*/  @P4 STG.E.U16 desc[UR36][R4.64+0xa0], R230 ;  /* 0x0000a0e604004986 */ /* 0x000fe2000c101524 */
[----:B------:R-:W-:-:S03]  /*10dd0*/  ISETP.GT.AND P4, PT, R0, 0x58, P0 ;  /* 0x000000580000780c */ /* 0x000fc60000784270 */
[----:B------:R-:W-:Y:S01]  /*10de0*/  @P5 STG.E.U16 desc[UR36][R4.64+0xa2], R223 ;  /* 0x0000a2df04005986 */ /* 0x000fe2000c101524 */
[----:B------:R-:W-:-:S03]  /*10df0*/  ISETP.GT.AND P5, PT, R0, 0x59, P0 ;  /* 0x000000590000780c */ /* 0x000fc600007a4270 */
[----:B------:R-:W-:Y:S01]  /*10e00*/  @P3 STG.E.U16 desc[UR36][R6.64+0xa0], R218 ;  /* 0x0000a0da06003986 */ /* 0x000fe2000c101524 */
[----:B------:R-:W-:Y:S02]  /*10e10*/  ISETP.GT.AND P3, PT, R0, 0x58, P1 ;  /* 0x000000580000780c */ /* 0x000fe40000f64270 */
[----:B------:R-:W-:Y:S01]  /*10e20*/  F2FP.F16.F32.PACK_AB R23, RZ, R23 ;  /* 0x00000017ff17723e */ /* 0x000fe200000000ff */
[-C--:B------:R-:W-:Y:S01]  /*10e30*/  FMUL R153, R153, R2.reuse ;  /* 0x0000000299997220 */ /* 0x080fe20000400000 */
[----:B------:R-:W-:Y:S01]  /*10e40*/  F2FP.F16.F32.PACK_AB R216, RZ, R17 ;  /* 0x00000011ffd8723e */ /* 0x000fe200000000ff */
[-C--:B------:R-:W-:Y:S01]  /*10e50*/  FMUL R154, R154, R2.reuse ;  /* 0x000000029a9a7220 */ /* 0x080fe20000400000 */
[----:B------:R-:W-:Y:S01]  /*10e60*/  F2FP.F16.F32.PACK_AB R229, RZ, R229 ;  /* 0x000000e5ffe5723e */ /* 0x000fe200000000ff */
[----:B------:R-:W-:Y:S01]  /*10e70*/  FMUL R155, R155, R2 ;  /* 0x000000029b9b7220 */ /* 0x000fe20000400000 */
[----:B------:R-:W-:Y:S01]  /*10e80*/  F2FP.F16.F32.PACK_AB R222, RZ, R222 ;  /* 0x000000deffde723e */ /* 0x000fe200000000ff */
[----:B------:R-:W-:Y:S01]  /*10e90*/  FMUL R159, R159, R2 ;  /* 0x000000029f9f7220 */ /* 0x000fe20000400000 */
[----:B0-----:R-:W-:Y:S01]  /*10ea0*/  PRMT R217, R23, 0x7610, R217 ;  /* 0x0000761017d97816 */ /* 0x001fe200000000d9 */
[----:B------:R-:W-:Y:S01]  /*10eb0*/  @P2 STG.E.U16 desc[UR36][R6.64+0xa2], R216 ;  /* 0x0000a2d806002986 */ /* 0x000fe2000c101524 */
        /* <DEDUP_REMOVED lines=8> */
[----:B------:R-:W-:Y:S01]  /*10f40*/  FMUL R160, R160, R2 ;  /* 0x00000002a0a07220 */ /* 0x000fe20000400000 */
[----:B------:R-:W-:Y:S01]  /*10f50*/  F2FP.F16.F32.PACK_AB R228, RZ, R228 ;  /* 0x000000e4ffe4723e */ /* 0x000fe200000000ff */
[-C--:B------:R-:W-:Y:S01]  /*10f60*/  FMUL R161, R161, R2.reuse ;  /* 0x00000002a1a17220 */ /* 0x080fe20000400000 */
[----:B------:R-:W-:Y:S01]  /*10f70*/  F2FP.F16.F32.PACK_AB R221, RZ, R221 ;  /* 0x000000ddffdd723e */ /* 0x000fe200000000ff */
[----:B------:R-:W-:Y:S01]  /*10f80*/  FMUL R162, R162, R2 ;  /* 0x00000002a2a27220 */ /* 0x000fe20000400000 */
[----:B------:R-:W-:Y:S01]  /*10f90*/  F2FP.F16.F32.PACK_AB R22, RZ, R22 ;  /* 0x00000016ff16723e */ /* 0x000fe200000000ff */
        /* <DEDUP_REMOVED lines=43> */
[-C--:B--2---:R-:W-:Y:S01]  /*11250*/  FMUL R8, R8, R2.reuse ;  /* 0x0000000208087220 */ /* 0x084fe20000400000 */
[-C--:B------:R-:W-:Y:S01]  /*11260*/  FMUL R178, R178, R2.reuse ;  /* 0x00000002b2b27220 */ /* 0x080fe20000400000 */
[-C--:B------:R-:W-:Y:S01]  /*11270*/  FMUL R179, R179, R2.reuse ;  /* 0x00000002b3b37220 */ /* 0x080fe20000400000 */
[-C--:B------:R-:W-:Y:S01]  /*11280*/  FMUL R180, R180, R2.reuse ;  /* 0x00000002b4b47220 */ /* 0x080fe20000400000 */
[----:B------:R-:W-:Y:S01]  /*11290*/  FMUL R181, R181, R2 ;  /* 0x00000002b5b57220 */ /* 0x000fe20000400000 */
[----:B------:R-:W-:Y:S01]  /*112a0*/  F2FP.F16.F32.PACK_AB R8, RZ, R8 ;  /* 0x00000008ff08723e */ /* 0x000fe200000000ff */
[-C--:B------:R-:W-:Y:S01]  /*112b0*/  FMUL R182, R182, R2.reuse ;  /* 0x00000002b6b67220 */ /* 0x080fe20000400000 */
[-C--:B------:R-:W-:Y:S01]  /*112c0*/  FMUL R183, R183, R2.reuse ;  /* 0x00000002b7b77220 */ /* 0x080fe20000400000 */
[-C--:B------:R-:W-:Y:S01]  /*112d0*/  FMUL R184, R184, R2.reuse ;  /* 0x00000002b8b87220 */ /* 0x080fe20000400000 */
[----:B------:R-:W-:Y:S01]  /*112e0*/  FMUL R185, R185, R2 ;  /* 0x00000002b9b97220 */ /* 0x000fe20000400000 */
[----:B------:R0:W-:Y:S01]  /*112f0*/  @P4 STG.E.U16 desc[UR36][R4.64+0xd0], R8 ;  /* 0x0000d00804004986 */ /* 0x0001e2000c101524 */
[----:B------:R-:W-:-:S03]  /*11300*/  ISETP.GT.AND P4, PT, R0, 0x70, P0 ;  /* 0x000000700000780c */ /* 0x000fc60000784270 */
[----:B------:R-:W-:Y:S01]  /*11310*/  @P3 STG.E.U16 desc[UR36][R6.64+0xd0], R10 ;  /* 0x0000d00a06003986 */ /* 0x000fe2000c101524 */
[----:B------:R-:W-:-:S03]  /*11320*/  ISETP.GT.AND P3, PT, R0, 0x70, P1 ;  /* 0x000000700000780c */ /* 0x000fc60000f64270 */
[----:B------:R-:W-:Y:S01]  /*11330*/  @P2 STG.E.U16 desc[UR36][R6.64+0xd2], R11 ;  /* 0x0000d20b06002986 */ /* 0x000fe2000c101524 */
[----:B------:R-:W-:-:S03]  /*11340*/  ISETP.GT.AND P2, PT, R0, 0x71, P1 ;  /* 0x000000710000780c */ /* 0x000fc60000f44270 */
[----:B------:R-:W-:Y:S04]  /*11350*/  @P5 STG.E.U16 desc[UR36][R4.64+0xe2], R13 ;  /* 0x0000e20d04005986 */ /* 0x000fe8000c101524 */
[----:B------:R-:W-:Y:S01]  /*11360*/  @P4 STG.E.U16 desc[UR36][R4.64+0xe0], R12 ;  /* 0x0000e00c04004986 */ /* 0x000fe2000c101524 */
[----:B------:R-:W-:-:S03]  /*11370*/  ISETP.GT.AND P4, PT, R0, 0x78, P0 ;  /* 0x000000780000780c */ /* 0x000fc60000784270 */
[----:B------:R-:W-:Y:S01]  /*11380*/  @P3 STG.E.U16 desc[UR36][R6.64+0xe0], R14 ;  /* 0x0000e00e06003986 */ /* 0x000fe2000c101524 */
[C---:B------:R-:W-:Y:S02]  /*11390*/  ISETP.GT.AND P3, PT, R0.reuse, 0x78, P1 ;  /* 0x000000780000780c */ /* 0x040fe40000f64270 */
[----:B------:R-:W-:Y:S01]  /*113a0*/  ISETP.GT.AND P0, PT, R0, 0x79, P0 ;  /* 0x000000790000780c */ /* 0x000fe20000704270 */
[----:B------:R-:W-:Y:S01]  /*113b0*/  FMUL R186, R186, R2 ;  /* 0x00000002baba7220 */ /* 0x000fe20000400000 */
[----:B------:R-:W-:Y:S01]  /*113c0*/  ISETP.GT.AND P1, PT, R0, 0x79, P1 ;  /* 0x000000790000780c */ /* 0x000fe20000f24270 */
[----:B------:R-:W-:Y:S04]  /*113d0*/  @P2 STG.E.U16 desc[UR36][R6.64+0xe2], R15 ;  /* 0x0000e20f06002986 */ /* 0x000fe8000c101524 */
[----:B------:R-:W-:Y:S04]  /*113e0*/  @P4 STG.E.U16 desc[UR36][R4.64+0xf0], R18 ;  /* 0x0000f01204004986 */ /* 0x000fe8000c101524 */
[----:B0-----:R-:W-:-:S02]  /*113f0*/  @P3 IMAD.MOV.U32 R8, RZ, RZ, R6 ;  /* 0x000000ffff083224 */ /* 0x001fc400078e0006 */
[----:B------:R-:W-:Y:S01]  /*11400*/  FMUL R187, R187, R2 ;  /* 0x00000002bbbb7220 */ /* 0x000fe20000400000 */
[----:B------:R-:W-:Y:S01]  /*11410*/  @P3 IMAD.MOV.U32 R9, RZ, RZ, R7 ;  /* 0x000000ffff093224 */ /* 0x000fe200078e0007 */
[----:B------:R-:W-:Y:S01]  /*11420*/  @P0 STG.E.U16 desc[UR36][R4.64+0xf2], R19 ;  /* 0x0000f21304000986 */ /* 0x000fe2000c101524 */
[----:B------:R-:W-:-:S03]  /*11430*/  ISETP.GT.AND P0, PT, R3, 0x80, PT ;  /* 0x000000800300780c */ /* 0x000fc60003f04270 */
[----:B------:R0:W-:Y:S01]  /*11440*/  @P3 STG.E.U16 desc[UR36][R8.64+0xf0], R20 ;  /* 0x0000f01408003986 */ /* 0x0001e2000c101524 */
[C---:B------:R-:W-:Y:S02]  /*11450*/  ISETP.GT.AND P4, PT, R0.reuse, RZ, P0 ;  /* 0x000000ff0000720c */ /* 0x040fe40000784270 */
[----:B------:R-:W-:Y:S01]  /*11460*/  ISETP.GT.AND P2, PT, R0, 0x1, P0 ;  /* 0x000000010000780c */ /* 0x000fe20000744270 */
        /* <DEDUP_REMOVED lines=8> */
[----:B0-----:R-:W-:-:S02]  /*114f0*/  @P1 IMAD.MOV.U32 R8, RZ, RZ, R6 ;  /* 0x000000ffff081224 */ /* 0x001fc400078e0006 */
[-C--:B------:R-:W-:Y:S01]  /*11500*/  FMUL R196, R196, R2.reuse ;  /* 0x00000002c4c47220 */ /* 0x080fe20000400000 */
[----:B------:R-:W-:Y:S01]  /*11510*/  @P1 IMAD.MOV.U32 R9, RZ, RZ, R7 ;  /* 0x000000ffff091224 */ /* 0x000fe200078e0007 */
[----:B------:R-:W-:Y:S01]  /*11520*/  IADD3 R6, P3, R4, UR12, RZ ;  /* 0x0000000c04067c10 */ /* 0x000fe2000ff7e0ff */
[-C--:B------:R-:W-:Y:S01]  /*11530*/  FMUL R197, R197, R2.reuse ;  /* 0x00000002c5c57220 */ /* 0x080fe20000400000 */
[-C--:B------:R-:W-:Y:S01]  /*11540*/  FMUL R198, R198, R2.reuse ;  /* 0x00000002c6c67220 */ /* 0x080fe20000400000 */
[-C--:B------:R-:W-:Y:S01]  /*11550*/  FMUL R199, R199, R2.reuse ;  /* 0x00000002c7c77220 */ /* 0x080fe20000400000 */
[----:B------:R0:W-:Y:S01]  /*11560*/  @P1 STG.E.U16 desc[UR36][R8.64+0xf2], R21 ;  /* 0x0000f21508001986 */ /* 0x0001e2000c101524 */
[----:B------:R-:W-:Y:S02]  /*11570*/  ISETP.GT.AND P1, PT, R3, 0x88, PT ;  /* 0x000000880300780c */ /* 0x000fe40003f24270 */
[----:B------:R-:W-:Y:S01]  /*11580*/  IADD3.X R7, R5, UR11, RZ, P3, !PT ;  /* 0x0000000b05077c10 */ /* 0x000fe20009ffe4ff */
[-C--:B------:R-:W-:Y:S01]  /*11590*/  FMUL R200, R200, R2.reuse ;  /* 0x00000002c8c87220 */ /* 0x080fe20000400000 */
[----:B------:R-:W-:Y:S01]  /*115a0*/  ISETP.GT.AND P3, PT, R0, RZ, P1 ;  /* 0x000000ff0000720c */ /* 0x000fe20000f64270 */
[----:B------:R-:W-:Y:S01]  /*115b0*/  FMUL R201, R201, R2 ;  /* 0x00000002c9c97220 */ /* 0x000fe20000400000 */
[----:B------:R-:W-:Y:S01]  /*115c0*/  IADD3 R12, P5, R6, UR5, RZ ;  /* 0x00000005060c7c10 */ /* 0x000fe2000ffbe0ff */
[----:B------:R-:W-:Y:S01]  /*115d0*/  @P4 STG.E.U16 desc[UR36][R6.64], R152 ;  /* 0x0000009806004986 */ /* 0x000fe2000c101524 */
[----:B------:R-:W-:-:S02]  /*115e0*/  ISETP.GT.AND P4, PT, R0, 0x1, P1 ;  /* 0x000000010000780c */ /* 0x000fc40000f84270 */
[----:B------:R-:W-:Y:S01]  /*115f0*/  IADD3.X R13, R7, UR4, RZ, P5, !PT ;  /* 0x00000004070d7c10 */ /* 0x000fe2000affe4ff */
[----:B------:R-:W-:Y:S01]  /*11600*/  @P2 STG.E.U16 desc[UR36][R6.64+0x2], R153 ;  /* 0x0000029906002986 */ /* 0x000fe2000c101524 */
[----:B------:R-:W-:Y:S01]  /*11610*/  IADD3 R14, P2, R6, UR5, RZ ;  /* 0x00000005060e7c10 */ /* 0x000fe2000ff5e0ff */
[-C--:B------:R-:W-:Y:S01]  /*11620*/  FMUL R202, R202, R2.reuse ;  /* 0x00000002caca7220 */ /* 0x080fe20000400000 */
[-C--:B------:R-:W-:Y:S01]  /*11630*/  FMUL R203, R203, R2.reuse ;  /* 0x00000002cbcb7220 */ /* 0x080fe20000400000 */
[-C--:B------:R-:W-:Y:S01]  /*11640*/  FMUL R204, R204, R2.reuse ;  /* 0x00000002cccc7220 */ /* 0x080fe20000400000 */
[----:B------:R-:W-:Y:S01]  /*11650*/  IADD3.X R15, R7, UR4, RZ, P2, !PT ;  /* 0x00000004070f7c10 */ /* 0x000fe200097fe4ff */
[----:B------:R1:W-:Y:S01]  /*11660*/  @P3 STG.E.U16 desc[UR36][R12.64], R154 ;  /* 0x0000009a0c003986 */ /* 0x0003e2000c101524 */
[----:B------:R-:W-:Y:S01]  /*11670*/  ISETP.GT.AND P3, PT, R0, 0x8, P0 ;  /* 0x000000080000780c */ /* 0x000fe20000764270 */
[----:B0-----:R-:W-:Y:S02]  /*11680*/  FMUL R8, R156, R2 ;  /* 0x000000029c087220 */ /* 0x001fe40000400000 */
[----:B------:R-:W-:Y:S01]  /*11690*/  @P4 STG.E.U16 desc[UR36][R14.64+0x2], R155 ;  /* 0x0000029b0e004986 */ /* 0x000fe2000c101524 */
[----:B------:R-:W-:-:S02]  /*116a0*/  ISETP.GT.AND P4, PT, R0, 0x9, P0 ;  /* 0x000000090000780c */ /* 0x000fc40000784270 */
[----:B------:R-:W-:Y:S01]  /*116b0*/  ISETP.GT.AND P2, PT, R0, 0x8, P1 ;  /* 0x000000080000780c */ /* 0x000fe20000f44270 */
[----:B------:R-:W-:Y:S01]  /*116c0*/  FMUL R10, R157, R2 ;  /* 0x000000029d0a7220 */ /* 0x000fe20000400000 */
[----:B------:R-:W-:Y:S01]  /*116d0*/  F2FP.F16.F32.PACK_AB R8, RZ, R8 ;  /* 0x00000008ff08723e */ /* 0x000fe200000000ff */
[-C--:B------:R-:W-:Y:S01]  /*116e0*/  FMUL R205, R205, R2.reuse ;  /* 0x00000002cdcd7220 */ /* 0x080fe20000400000 */
[-C--:B------:R-:W-:Y:S01]  /*116f0*/  FMUL R206, R206, R2.reuse ;  /* 0x00000002cece7220 */ /* 0x080fe20000400000 */
[----:B-1----:R-:W-:Y:S01]  /*11700*/  MOV R13, UR5 ;  /* 0x00000005000d7c02 */ /* 0x002fe20008000f00 */
[-C--:B------:R-:W-:Y:S01]  /*11710*/  FMUL R9, R158, R2.reuse ;  /* 0x000000029e097220 */ /* 0x080fe20000400000 */
[----:B------:R-:W-:Y:S02]  /*11720*/  IMAD.U32 R11, RZ, RZ, UR4 ;  /* 0x00000004ff0b7e24 */ /* 0x000fe4000f8e00ff */
[----:B------:R-:W-:Y:S01]  /*11730*/  FMUL R207, R207, R2 ;  /* 0x00000002cfcf7220 */ /* 0x000fe20000400000 */
[----:B------:R-:W-:Y:S01]  /*11740*/  IADD3 R12, P5, P6, R13, UR12, R4 ;  /* 0x0000000c0d0c7c10 */ /* 0x000fe2000febe004 */
[----:B------:R0:W-:Y:S01]  /*11750*/  @P3 STG.E.U16 desc[UR36][R6.64+0x10], R8 ;  /* 0x0000100806003986 */ /* 0x0001e2000c101524 */
[----:B------:R-:W-:-:S02]  /*11760*/  F2FP.F16.F32.PACK_AB R10, RZ, R10 ;  /* 0x0000000aff0a723e */ /* 0x000fc400000000ff */
[----:B------:R-:W-:Y:S01]  /*11770*/  F2FP.F16.F32.PACK_AB R9, RZ, R9 ;  /* 0x00000009ff09723e */ /* 0x000fe200000000ff */
[-C--:B------:R-:W-:Y:S01]  /*11780*/  FMUL R208, R208, R2.reuse ;  /* 0x00000002d0d07220 */ /* 0x080fe20000400000 */
[----:B------:R-:W-:Y:S01]  /*11790*/  IADD3.X R13, R11, UR11, R5, P5, P6 ;  /* 0x0000000b0b0d7c10 */ /* 0x000fe2000afec405 */
[----:B------:R-:W-:Y:S01]  /*117a0*/  FMUL R209, R209, R2 ;  /* 0x00000002d1d17220 */ /* 0x000fe20000400000 */
[C---:B------:R-:W-:Y:S01]  /*117b0*/  ISETP.GT.AND P3, PT, R0.reuse, 0x9, P1 ;  /* 0x000000090000780c */ /* 0x040fe20000f64270 */
[----:B------:R-:W-:Y:S04]  /*117c0*/  @P4 STG.E.U16 desc[UR36][R6.64+0x12], R10 ;  /* 0x0000120a06004986 */ /* 0x000fe8000c101524 */
[----:B------:R1:W-:Y:S01]  /*117d0*/  @P2 STG.E.U16 desc[UR36][R12.64+0x10], R9 ;  /* 0x000010090c002986 */ /* 0x0003e2000c101524 */
[----:B------:R-:W-:-:S02]  /*117e0*/  ISETP.GT.AND P2, PT, R0, 0x10, P0 ;  /* 0x000000100000780c */ /* 0x000fc40000744270 */
[----:B------:R-:W-:Y:S01]  /*117f0*/  F2FP.F16.F32.PACK_AB R159, RZ, R159 ;  /* 0x0000009fff9f723e */ /* 0x000fe200000000ff */
[-C--:B------:R-:W-:Y:S01]  /*11800*/  FMUL R210, R210, R2.reuse ;  /* 0x00000002d2d27220 */ /* 0x080fe20000400000 */
[----:B------:R-:W-:Y:S01]  /*11810*/  ISETP.GT.AND P5, PT, R0, 0x10, P1 ;  /* 0x000000100000780c */ /* 0x000fe20000fa4270 */
[----:B------:R-:W-:Y:S01]  /*11820*/  FMUL R211, R211, R2 ;  /* 0x00000002d3d37220 */ /* 0x000fe20000400000 */
[----:B------:R-:W-:Y:S01]  /*11830*/  F2FP.F16.F32.PACK_AB R160, RZ, R160 ;  /* 0x000000a0ffa0723e */ /* 0x000fe200000000ff */
[----:B0-----:R-:W-:Y:S02]  /*11840*/  @P3 IMAD.MOV.U32 R8, RZ, RZ, R12 ;  /* 0x000000ffff083224 */ /* 0x001fe400078e000c */
[-C--:B------:R-:W-:Y:S01]  /*11850*/  FMUL R212, R212, R2.reuse ;  /* 0x00000002d4d47220 */ /* 0x080fe20000400000 */
[-C--:B------:R-:W-:Y:S01]  /*11860*/  FMUL R213, R213, R2.reuse ;  /* 0x00000002d5d57220 */ /* 0x080fe20000400000 */
[-C--:B------:R-:W-:Y:S01]  /*11870*/  FMUL R214, R214, R2.reuse ;  /* 0x00000002d6d67220 */ /* 0x080fe20000400000 */
[----:B-1----:R-:W-:Y:S01]  /*11880*/  @P3 IMAD.MOV.U32 R9, RZ, RZ, R13 ;  /* 0x000000ffff093224 */ /* 0x002fe200078e000d */
[----:B------:R-:W-:Y:S01]  /*11890*/  ISETP.GT.AND P4, PT, R0, 0x11, P0 ;  /* 0x000000110000780c */ /* 0x000fe20000784270 */
[-C--:B------:R-:W-:Y:S01]  /*118a0*/  FMUL R215, R215, R2.reuse ;  /* 0x00000002d7d77220 */ /* 0x080fe20000400000 */
[-C--:B------:R-:W-:Y:S01]  /*118b0*/  FMUL R88, R88, R2.reuse ;  /* 0x0000000258587220 */ /* 0x080fe20000400000 */
[----:B------:R-:W-:Y:S01]  /*118c0*/  FMUL R89, R89, R2 ;  /* 0x0000000259597220 */ /* 0x000fe20000400000 */
[----:B------:R0:W-:Y:S04]  /*118d0*/  @P3 STG.E.U16 desc[UR36][R8.64+0x12], R159 ;  /* 0x0000129f08003986 */ /* 0x0001e8000c101524 */
[----:B------:R-:W-:Y:S01]  /*118e0*/  @P2 STG.E.U16 desc[UR36][R6.64+0x20], R160 ;  /* 0x000020a006002986 */ /* 0x000fe2000c101524 */
[----:B------:R-:W-:-:S02]  /*118f0*/  ISETP.GT.AND P2, PT, R0, 0x11, P1 ;  /* 0x000000110000780c */ /* 0x000fc40000f44270 */
[----:B------:R-:W-:Y:S01]  /*11900*/  F2FP.F16.F32.PACK_AB R161, RZ, R161 ;  /* 0x000000a1ffa1723e */ /* 0x000fe200000000ff */
[----:B------:R-:W-:Y:S01]  /*11910*/  FMUL R90, R90, R2 ;  /* 0x000000025a5a7220 */ /* 0x000fe20000400000 */
[----:B------:R-:W-:Y:S01]  /*11920*/  F2FP.F16.F32.PACK_AB R162, RZ, R162 ;  /* 0x000000a2ffa2723e */ /* 0x000fe200000000ff */
[-C--:B------:R-:W-:Y:S01]  /*11930*/  FMUL R91, R91, R2.reuse ;  /* 0x000000025b5b7220 */ /* 0x080fe20000400000 */
[----:B------:R-:W-:Y:S01]  /*11940*/  FMUL R92, R92, R2 ;  /* 0x000000025c5c7220 */ /* 0x000fe20000400000 */
[----:B0-----:R-:W-:Y:S01]  /*11950*/  @P5 IMAD.MOV.U32 R8, RZ, RZ, R12 ;  /* 0x000000ffff085224 */ /* 0x001fe200078e000c */
[----:B------:R-:W-:Y:S01]  /*11960*/  @P5 MOV R9, R13 ;  /* 0x0000000d00095202 */ /* 0x000fe20000000f00 */
[----:B------:R-:W-:Y:S01]  /*11970*/  @P4 STG.E.U16 desc[UR36][R6.64+0x22], R161 ;  /* 0x000022a106004986 */ /* 0x000fe2000c101524 */
[----:B------:R-:W-:-:S03]  /*11980*/  F2FP.F16.F32.PACK_AB R163, RZ, R163 ;  /* 0x000000a3ffa3723e */ /* 0x000fc600000000ff */
[----:B------:R0:W-:Y:S01]  /*11990*/  @P5 STG.E.U16 desc[UR36][R8.64+0x20], R162 ;  /* 0x000020a208005986 */ /* 0x0001e2000c101524 */
[C---:B------:R-:W-:Y:S02]  /*119a0*/  ISETP.GT.AND P5, PT, R0.reuse, 0x18, P1 ;  /* 0x000000180000780c */ /* 0x040fe40000fa4270 */
[C---:B------:R-:W-:Y:S01]  /*119b0*/  ISETP.GT.AND P3, PT, R0.reuse, 0x18, P0 ;  /* 0x000000180000780c */ /* 0x040fe20000764270 */
[-C--:B------:R-:W-:Y:S01]  /*119c0*/  FMUL R93, R93, R2.reuse ;  /* 0x000000025d5d7220 */ /* 0x080fe20000400000 */
[----:B------:R-:W-:Y:S01]  /*119d0*/  ISETP.GT.AND P4, PT, R0, 0x19, P0 ;  /* 0x000000190000780c */ /* 0x000fe20000784270 */
        /* <DEDUP_REMOVED lines=8> */
[----:B------:R-:W-:Y:S02]  /*11a60*/  @P2 IMAD.MOV.U32 R9, RZ, RZ, R13 ;  /* 0x000000ffff092224 */ /* 0x000fe400078e000d */
[-C--:B------:R-:W-:Y:S01]  /*11a70*/  FMUL R101, R101, R2.reuse ;  /* 0x0000000265657220 */ /* 0x080fe20000400000 */
[-C--:B------:R-:W-:Y:S01]  /*11a80*/  FMUL R102, R102, R2.reuse ;  /* 0x0000000266667220 */ /* 0x080fe20000400000 */
[-C--:B------:R-:W-:Y:S01]  /*11a90*/  FMUL R103, R103, R2.reuse ;  /* 0x0000000267677220 */ /* 0x080fe20000400000 */
[----:B------:R-:W-:Y:S01]  /*11aa0*/  FMUL R104, R104, R2 ;  /* 0x0000000268687220 */ /* 0x000fe20000400000 */
[----:B------:R0:W-:Y:S01]  /*11ab0*/  @P2 STG.E.U16 desc[UR36][R8.64+0x22], R163 ;  /* 0x000022a308002986 */ /* 0x0001e2000c101524 */
[----:B------:R-:W-:Y:S02]  /*11ac0*/  ISETP.GT.AND P2, PT, R0, 0x19, P1 ;  /* 0x000000190000780c */ /* 0x000fe40000f44270 */
[----:B------:R-:W-:Y:S01]  /*11ad0*/  F2FP.F16.F32.PACK_AB R164, RZ, R164 ;  /* 0x000000a4ffa4723e */ /* 0x000fe200000000ff */
[-C--:B------:R-:W-:Y:S01]  /*11ae0*/  FMUL R105, R105, R2.reuse ;  /* 0x0000000269697220 */ /* 0x080fe20000400000 */
[----:B------:R-:W-:Y:S01]  /*11af0*/  F2FP.F16.F32.PACK_AB R165, RZ, R165 ;  /* 0x000000a5ffa5723e */ /* 0x000fe200000000ff */
[----:B------:R-:W-:Y:S01]  /*11b00*/  FMUL R106, R106, R2 ;  /* 0x000000026a6a7220 */ /* 0x000fe20000400000 */
[----:B------:R-:W-:Y:S01]  /*11b10*/  F2FP.F16.F32.PACK_AB R166, RZ, R166 ;  /* 0x000000a6ffa6723e */ /* 0x000fe200000000ff */
[----:B------:R-:W-:Y:S01]  /*11b20*/  @P3 STG.E.U16 desc[UR36][R6.64+0x30], R164 ;  /* 0x000030a406003986 */ /* 0x000fe2000c101524 */
[----:B0-----:R-:W-:-:S02]  /*11b30*/  @P5 IMAD.MOV.U32 R8, RZ, RZ, R12 ;  /* 0x000000ffff085224 */ /* 0x001fc400078e000c */
[----:B------:R-:W-:Y:S01]  /*11b40*/  FMUL R107, R107, R2 ;  /* 0x000000026b6b7220 */ /* 0x000fe20000400000 */
[----:B------:R-:W-:Y:S01]  /*11b50*/  @P5 IMAD.MOV.U32 R9, RZ, RZ, R13 ;  /* 0x000000ffff095224 */ /* 0x000fe200078e000d */
[----:B------:R-:W-:Y:S01]  /*11b60*/  @P4 STG.E.U16 desc[UR36][R6.64+0x32], R165 ;  /* 0x000032a506004986 */ /* 0x000fe2000c101524 */
[----:B------:R-:W-:-:S03]  /*11b70*/  F2FP.F16.F32.PACK_AB R167, RZ, R167 ;  /* 0x000000a7ffa7723e */ /* 0x000fc600000000ff */
[----:B------:R0:W-:Y:S01]  /*11b80*/  @P5 STG.E.U16 desc[UR36][R8.64+0x30], R166 ;  /* 0x000030a608005986 */ /* 0x0001e2000c101524 */
[C---:B------:R-:W-:Y:S02]  /*11b90*/  ISETP.GT.AND P5, PT, R0.reuse, 0x20, P1 ;  /* 0x000000200000780c */ /* 0x040fe40000fa4270 */
[----:B------:R-:W-:Y:S01]  /*11ba0*/  ISETP.GT.AND P3, PT, R0, 0x20, P0 ;  /* 0x000000200000780c */ /* 0x000fe20000764270 */
        /* <DEDUP_REMOVED lines=8> */
[----:B0-----:R-:W-:Y:S01]  /*11c30*/  @P2 MOV R8, R12 ;  /* 0x0000000c00082202 */ /* 0x001fe20000000f00 */
[----:B------:R-:W-:-:S02]  /*11c40*/  @P2 IMAD.MOV.U32 R9, RZ, RZ, R13 ;  /* 0x000000ffff092224 */ /* 0x000fc400078e000d */
        /* <DEDUP_REMOVED lines=27> */
[-C--:B------:R-:W-:Y:S01]  /*11e00*/  FMUL R128, R128, R2.reuse ;  /* 0x0000000280807220 */ /* 0x080fe20000400000 */
[----:B0-----:R-:W-:Y:S01]  /*11e10*/  @P2 IMAD.MOV.U32 R8, RZ, RZ, R12 ;  /* 0x000000ffff082224 */ /* 0x001fe200078e000c */
[----:B------:R-:W-:Y:S01]  /*11e20*/  @P2 MOV R9, R13 ;  /* 0x0000000d00092202 */ /* 0x000fe20000000f00 */
[-C--:B------:R-:W-:Y:S01]  /*11e30*/  FMUL R129, R129, R2.reuse ;  /* 0x0000000281817220 */ /* 0x080fe20000400000 */
[-C--:B------:R-:W-:Y:S01]  /*11e40*/  FMUL R130, R130, R2.reuse ;  /* 0x0000000282827220 */ /* 0x080fe20000400000 */
[-C--:B------:R-:W-:Y:S01]  /*11e50*/  FMUL R131, R131, R2.reuse ;  /* 0x0000000283837220 */ /* 0x080fe20000400000 */
[----:B------:R-:W-:Y:S01]  /*11e60*/  FMUL R132, R132, R2 ;  /* 0x0000000284847220 */ /* 0x000fe20000400000 */
[----:B------:R0:W-:Y:S01]  /*11e70*/  @P2 STG.E.U16 desc[UR36][R8.64+0x42], R171 ;  /* 0x000042ab08002986 */ /* 0x0001e2000c101524 */
[----:B------:R-:W-:-:S02]  /*11e80*/  ISETP.GT.AND P2, PT, R0, 0x29, P1 ;  /* 0x000000290000780c */ /* 0x000fc40000f44270 */
[----:B------:R-:W-:Y:S01]  /*11e90*/  F2FP.F16.F32.PACK_AB R172, RZ, R172 ;  /* 0x000000acffac723e */ /* 0x000fe200000000ff */
[-C--:B------:R-:W-:Y:S01]  /*11ea0*/  FMUL R133, R133, R2.reuse ;  /* 0x0000000285857220 */ /* 0x080fe20000400000 */
[----:B------:R-:W-:Y:S01]  /*11eb0*/  F2FP.F16.F32.PACK_AB R173, RZ, R173 ;  /* 0x000000adffad723e */ /* 0x000fe200000000ff */
[----:B------:R-:W-:Y:S01]  /*11ec0*/  FMUL R134, R134, R2 ;  /* 0x0000000286867220 */ /* 0x000fe20000400000 */
[----:B------:R-:W-:Y:S01]  /*11ed0*/  F2FP.F16.F32.PACK_AB R174, RZ, R174 ;  /* 0x000000aeffae723e */ /* 0x000fe200000000ff */
[----:B------:R-:W-:Y:S01]  /*11ee0*/  @P3 STG.E.U16 desc[UR36][R6.64+0x50], R172 ;  /* 0x000050ac06003986 */ /* 0x000fe2000c101524 */
[----:B0-----:R-:W-:Y:S02]  /*11ef0*/  @P5 IMAD.MOV.U32 R8, RZ, RZ, R12 ;  /* 0x000000ffff085224 */ /* 0x001fe400078e000c */
[----:B------:R-:W-:Y:S01]  /*11f00*/  FMUL R135, R135, R2 ;  /* 0x0000000287877220 */ /* 0x000fe20000400000 */
[----:B------:R-:W-:Y:S01]  /*11f10*/  @P5 IMAD.MOV.U32 R9, RZ, RZ, R13 ;  /* 0x000000ffff095224 */ /* 0x000fe200078e000d */
[----:B------:R-:W-:Y:S01]  /*11f20*/  @P4 STG.E.U16 desc[UR36][R6.64+0x52], R173 ;  /* 0x000052ad06004986 */ /* 0x000fe2000c101524 */
[----:B------:R-:W-:-:S03]  /*11f30*/  F2FP.F16.F32.PACK_AB R175, RZ, R175 ;  /* 0x000000afffaf723e */ /* 0x000fc600000000ff */
[----:B------:R0:W-:Y:S01]  /*11f40*/  @P5 STG.E.U16 desc[UR36][R8.64+0x50], R174 ;  /* 0x000050ae08005986 */ /* 0x0001e2000c101524 */
[C---:B------:R-:W-:Y:S02]  /*11f50*/  ISETP.GT.AND P5, PT, R0.reuse, 0x30, P1 ;  /* 0x000000300000780c */ /* 0x040fe40000fa4270 */
[----:B------:R-:W-:Y:S01]  /*11f60*/  ISETP.GT.AND P3, PT, R0, 0x30, P0 ;  /* 0x000000300000780c */ /* 0x000fe20000764270 */
[----:B------:R-:W-:Y:S01]  /*11f70*/  FMUL R136, R136, R2 ;  /* 0x0000000288887220 */ /* 0x000fe20000400000 */
[----:B------:R-:W-:Y:S01]  /*11f80*/  ISETP.GT.AND P4, PT, R0, 0x31, P0 ;  /* 0x000000310000780c */ /* 0x000fe20000784270 */
[----:B------:R-:W2:Y:S01]  /*11f90*/  LDL.LU R83, [R1+0x124] ;  /* 0x0001240001537983 */ /* 0x000ea20000300800 */
[----:B0-----:R-:W-:Y:S02]  /*11fa0*/  @P2 IMAD.MOV.U32 R8, RZ, RZ, R12 ;  /* 0x000000ffff082224 */ /* 0x001fe400078e000c */
[----:B------:R-:W-:Y:S01]  /*11fb0*/  @P2 IMAD.MOV.U32 R9, RZ, RZ, R13 ;  /* 0x000000ffff092224 */ /* 0x000fe200078e000d */
[----:B------:R-:W-:-:S02]  /*11fc0*/  F2FP.F16.F32.PACK_AB R176, RZ, R176 ;  /* 0x000000b0ffb0723e */ /* 0x000fc400000000ff */
[----:B------:R-:W-:Y:S02]  /*11fd0*/  F2FP.F16.F32.PACK_AB R177, RZ, R177 ;  /* 0x000000b1ffb1723e */ /* 0x000fe400000000ff */
[----:B------:R-:W-:Y:S01]  /*11fe0*/  F2FP.F16.F32.PACK_AB R178, RZ, R178 ;  /* 0x000000b2ffb2723e */ /* 0x000fe200000000ff */
[----:B------:R0:W-:Y:S01]  /*11ff0*/  @P2 STG.E.U16 desc[UR36][R8.64+0x52], R175 ;  /* 0x000052af08002986 */ /* 0x0001e2000c101524 */
[----:B------:R-:W-:-:S03]  /*12000*/  ISETP.GT.AND P2, PT, R0, 0x31, P1 ;  /* 0x000000310000780c */ /* 0x000fc60000f44270 */
[----:B------:R-:W-:Y:S01]  /*12010*/  @P3 STG.E.U16 desc[UR36][R6.64+0x60], R176 ;  /* 0x000060b006003986 */ /* 0x000fe2000c101524 */
[----:B------:R-:W-:-:S03]  /*12020*/  F2FP.F16.F32.PACK_AB R179, RZ, R179 ;  /* 0x000000b3ffb3723e */ /* 0x000fc600000000ff */
[----:B------:R-:W-:Y:S01]  /*12030*/  @P4 STG.E.U16 desc[UR36][R6.64+0x62], R177 ;  /* 0x000062b106004986 */ /* 0x000fe2000c101524 */
[----:B0-----:R-:W-:Y:S01]  /*12040*/  @P5 MOV R8, R12 ;  /* 0x0000000c00085202 */ /* 0x001fe20000000f00 */
[----:B------:R-:W-:Y:S01]  /*12050*/  @P5 IMAD.MOV.U32 R9, RZ, RZ, R13 ;  /* 0x000000ffff095224 */ /* 0x000fe200078e000d */
[----:B------:R-:W-:Y:S02]  /*12060*/  F2FP.F16.F32.PACK_AB R180, RZ, R180 ;  /* 0x000000b4ffb4723e */ /* 0x000fe400000000ff */
[----:B------:R-:W-:Y:S02]  /*12070*/  F2FP.F16.F32.PACK_AB R181, RZ, R181 ;  /* 0x000000b5ffb5723e */ /* 0x000fe400000000ff */
[----:B------:R-:W-:Y:S01]  /*12080*/  F2FP.F16.F32.PACK_AB R182, RZ, R182 ;  /* 0x000000b6ffb6723e */ /* 0x000fe200000000ff */
[----:B------:R0:W-:Y:S01]  /*12090*/  @P5 STG.E.U16 desc[UR36][R8.64+0x60], R178 ;  /* 0x000060b208005986 */ /* 0x0001e2000c101524 */
[C---:B------:R-:W-:Y:S02]  /*120a0*/  ISETP.GT.AND P5, PT, R0.reuse, 0x38, P1 ;  /* 0x000000380000780c */ /* 0x040fe40000fa4270 */
[----:B------:R-:W-:-:S02]  /*120b0*/  ISETP.GT.AND P3, PT, R0, 0x38, P0 ;  /* 0x000000380000780c */ /* 0x000fc40000764270 */
[----:B------:R-:W-:Y:S02]  /*120c0*/  F2FP.F16.F32.PACK_AB R183, RZ, R183 ;  /* 0x000000b7ffb7723e */ /* 0x000fe400000000ff */
[----:B------:R-:W-:Y:S02]  /*120d0*/  F2FP.F16.F32.PACK_AB R184, RZ, R184 ;  /* 0x000000b8ffb8723e */ /* 0x000fe400000000ff */
[----:B------:R-:W-:Y:S02]  /*120e0*/  F2FP.F16.F32.PACK_AB R185, RZ, R185 ;  /* 0x000000b9ffb9723e */ /* 0x000fe400000000ff */
[----:B------:R-:W-:Y:S01]  /*120f0*/  F2FP.F16.F32.PACK_AB R186, RZ, R186 ;  /* 0x000000baffba723e */ /* 0x000fe200000000ff */
[----:B0-----:R-:W-:Y:S01]  /*12100*/  @P2 IMAD.MOV.U32 R8, RZ, RZ, R12 ;  /* 0x000000ffff082224 */ /* 0x001fe200078e000c */
[----:B------:R-:W-:Y:S01]  /*12110*/  F2FP.F16.F32.PACK_AB R187, RZ, R187 ;  /* 0x000000bbffbb723e */ /* 0x000fe200000000ff */
[----:B------:R-:W-:Y:S01]  /*12120*/  @P2 IMAD.MOV.U32 R9, RZ, RZ, R13 ;  /* 0x000000ffff092224 */ /* 0x000fe200078e000d */
[----:B------:R-:W-:-:S02]  /*12130*/  ISETP.GT.AND P4, PT, R0, 0x39, P0 ;  /* 0x000000390000780c */ /* 0x000fc40000784270 */
[----:B------:R-:W-:Y:S02]  /*12140*/  F2FP.F16.F32.PACK_AB R188, RZ, R188 ;  /* 0x000000bcffbc723e */ /* 0x000fe400000000ff */
[----:B------:R-:W-:Y:S01]  /*12150*/  F2FP.F16.F32.PACK_AB R189, RZ, R189 ;  /* 0x000000bdffbd723e */ /* 0x000fe200000000ff */
[----:B------:R0:W-:Y:S01]  /*12160*/  @P2 STG.E.U16 desc[UR36][R8.64+0x62], R179 ;  /* 0x000062b308002986 */ /* 0x0001e2000c101524 */
[----:B------:R-:W-:-:S03]  /*12170*/  ISETP.GT.AND P2, PT, R0, 0x39, P1 ;  /* 0x000000390000780c */ /* 0x000fc60000f44270 */
[----:B------:R-:W-:Y:S04]  /*12180*/  @P3 STG.E.U16 desc[UR36][R6.64+0x70], R180 ;  /* 0x000070b406003986 */ /* 0x000fe8000c101524 */
[----:B------:R-:W-:Y:S01]  /*12190*/  @P4 STG.E.U16 desc[UR36][R6.64+0x72], R181 ;  /* 0x000072b506004986 */ /* 0x000fe2000c101524 */
[----:B0-----:R-:W-:Y:S01]  /*121a0*/  @P5 IMAD.MOV.U32 R8, RZ, RZ, R12 ;  /* 0x000000ffff085224 */ /* 0x001fe200078e000c */
[----:B------:R-:W-:Y:S02]  /*121b0*/  @P5 MOV R9, R13 ;  /* 0x0000000d00095202 */ /* 0x000fe40000000f00 */
[----:B------:R-:W-:Y:S02]  /*121c0*/  F2FP.F16.F32.PACK_AB R190, RZ, R190 ;  /* 0x000000beffbe723e */ /* 0x000fe400000000ff */
[----:B------:R-:W-:Y:S01]  /*121d0*/  F2FP.F16.F32.PACK_AB R191, RZ, R191 ;  /* 0x000000bfffbf723e */ /* 0x000fe200000000ff */
[----:B------:R0:W-:Y:S01]  /*121e0*/  @P5 STG.E.U16 desc[UR36][R8.64+0x70], R182 ;  /* 0x000070b608005986 */ /* 0x0001e2000c101524 */
[----:B------:R-:W-:-:S02]  /*121f0*/  ISETP.GT.AND P5, PT, R0, 0x40, P1 ;  /* 0x000000400000780c */ /* 0x000fc40000fa4270 */
[C---:B------:R-:W-:Y:S02]  /*12200*/  ISETP.GT.AND P3, PT, R0.reuse, 0x40, P0 ;  /* 0x000000400000780c */ /* 0x040fe40000764270 */
        /* <DEDUP_REMOVED lines=15> */
[----:B------:R-:W-:Y:S01]  /*12300*/  F2FP.F16.F32.PACK_AB R199, RZ, R199 ;  /* 0x000000c7ffc7723e */ /* 0x000fe200000000ff */
[----:B------:R-:W-:Y:S01]  /*12310*/  @P5 IMAD.MOV.U32 R9, RZ, RZ, R13 ;  /* 0x000000ffff095224 */ /* 0x000fe200078e000d */
[----:B------:R-:W-:Y:S02]  /*12320*/  F2FP.F16.F32.PACK_AB R200, RZ, R200 ;  /* 0x000000c8ffc8723e */ /* 0x000fe400000000ff */
[----:B------:R-:W-:-:S02]  /*12330*/  F2FP.F16.F32.PACK_AB R201, RZ, R201 ;  /* 0x000000c9ffc9723e */ /* 0x000fc400000000ff */
[----:B------:R-:W-:Y:S01]  /*12340*/  F2FP.F16.F32.PACK_AB R202, RZ, R202 ;  /* 0x000000caffca723e */ /* 0x000fe200000000ff */
[----:B------:R0:W-:Y:S01]  /*12350*/  @P5 STG.E.U16 desc[UR36][R8.64+0x80], R186 ;  /* 0x000080ba08005986 */ /* 0x0001e2000c101524 */
[C---:B------:R-:W-:Y:S02]  /*12360*/  ISETP.GT.AND P5, PT, R0.reuse, 0x48, P1 ;  /* 0x000000480000780c */ /* 0x040fe40000fa4270 */
[----:B------:R-:W-:Y:S02]  /*12370*/  ISETP.GT.AND P3, PT, R0, 0x48, P0 ;  /* 0x000000480000780c */ /* 0x000fe40000764270 */
[----:B------:R-:W-:Y:S02]  /*12380*/  F2FP.F16.F32.PACK_AB R203, RZ, R203 ;  /* 0x000000cbffcb723e */ /* 0x000fe400000000ff */
[----:B------:R-:W-:Y:S02]  /*12390*/  F2FP.F16.F32.PACK_AB R204, RZ, R204 ;  /* 0x000000ccffcc723e */ /* 0x000fe400000000ff */
[----:B------:R-:W-:-:S02]  /*123a0*/  F2FP.F16.F32.PACK_AB R205, RZ, R205 ;  /* 0x000000cdffcd723e */ /* 0x000fc400000000ff */
[----:B------:R-:W-:Y:S01]  /*123b0*/  F2FP.F16.F32.PACK_AB R206, RZ, R206 ;  /* 0x000000ceffce723e */ /* 0x000fe200000000ff */
[----:B0-----:R-:W-:Y:S01]  /*123c0*/  @P2 IMAD.MOV.U32 R9, RZ, RZ, R13 ;  /* 0x000000ffff092224 */ /* 0x001fe200078e000d */
[----:B------:R-:W-:Y:S02]  /*123d0*/  @P2 MOV R8, R12 ;  /* 0x0000000c00082202 */ /* 0x000fe40000000f00 */
[----:B------:R-:W-:Y:S02]  /*123e0*/  F2FP.F16.F32.PACK_AB R207, RZ, R207 ;  /* 0x000000cfffcf723e */ /* 0x000fe400000000ff */
[----:B------:R-:W-:Y:S01]  /*123f0*/  F2FP.F16.F32.PACK_AB R208, RZ, R208 ;  /* 0x000000d0ffd0723e */ /* 0x000fe200000000ff */
[----:B------:R0:W-:Y:S01]  /*12400*/  @P2 STG.E.U16 desc[UR36][R8.64+0x82], R187 ;  /* 0x000082bb08002986 */ /* 0x0001e2000c101524 */
[C---:B------:R-:W-:Y:S02]  /*12410*/  ISETP.GT.AND P4, PT, R0.reuse, 0x49, P0 ;  /* 0x000000490000780c */ /* 0x040fe40000784270 */
[----:B------:R-:W-:Y:S01]  /*12420*/  ISETP.GT.AND P2, PT, R0, 0x49, P1 ;  /* 0x000000490000780c */ /* 0x000fe20000f44270 */
[----:B------:R-:W-:Y:S01]  /*12430*/  @P3 STG.E.U16 desc[UR36][R6.64+0x90], R188 ;  /* 0x000090bc06003986 */ /* 0x000fe2000c101524 */
[----:B------:R-:W-:-:S02]  /*12440*/  F2FP.F16.F32.PACK_AB R209, RZ, R209 ;  /* 0x000000d1ffd1723e */ /* 0x000fc400000000ff */
[----:B------:R-:W-:Y:S01]  /*12450*/  F2FP.F16.F32.PACK_AB R210, RZ, R210 ;  /* 0x000000d2ffd2723e */ /* 0x000fe200000000ff */
[----:B------:R-:W-:Y:S01]  /*12460*/  USHF.L.U32 UR12, UR8, 0x9, URZ ;  /* 0x00000009080c7899 */ /* 0x000fe2000800063f */
[----:B------:R-:W-:Y:S01]  /*12470*/  F2FP.F16.F32.PACK_AB R211, RZ, R211 ;  /* 0x000000d3ffd3723e */ /* 0x000fe200000000ff */
[----:B------:R-:W-:Y:S01]  /*12480*/  USHF.L.U64.HI UR11, UR8, 0x9, UR9 ;  /* 0x00000009080b7899 */ /* 0x000fe20008010209 */
[----:B------:R-:W-:Y:S01]  /*12490*/  F2FP.F16.F32.PACK_AB R212, RZ, R212 ;  /* 0x000000d4ffd4723e */ /* 0x000fe200000000ff */
[----:B0-----:R-:W-:Y:S01]  /*124a0*/  @P5 IMAD.MOV.U32 R8, RZ, RZ, R12 ;  /* 0x000000ffff085224 */ /* 0x001fe200078e000c */
[----:B------:R-:W-:Y:S01]  /*124b0*/  F2FP.F16.F32.PACK_AB R213, RZ, R213 ;  /* 0x000000d5ffd5723e */ /* 0x000fe200000000ff */
[----:B------:R-:W-:Y:S01]  /*124c0*/  @P5 IMAD.MOV.U32 R9, RZ, RZ, R13 ;  /* 0x000000ffff095224 */ /* 0x000fe200078e000d */
[----:B------:R-:W-:Y:S04]  /*124d0*/  @P4 STG.E.U16 desc[UR36][R6.64+0x92], R189 ;  /* 0x000092bd06004986 */ /* 0x000fe8000c101524 */
[----:B------:R0:W-:Y:S01]  /*124e0*/  @P5 STG.E.U16 desc[UR36][R8.64+0x90], R190 ;  /* 0x000090be08005986 */ /* 0x0001e2000c101524 */
[----:B------:R-:W-:-:S02]  /*124f0*/  ISETP.GT.AND P5, PT, R0, 0x50, P1 ;  /* 0x000000500000780c */ /* 0x000fc40000fa4270 */
[C---:B------:R-:W-:Y:S01]  /*12500*/  ISETP.GT.AND P3, PT, R0.reuse, 0x50, P0 ;  /* 0x000000500000780c */ /* 0x040fe20000764270 */
[----:B------:R-:W3:Y:S01]  /*12510*/  LDL.LU R84, [R1+0x120] ;  /* 0x0001200001547983 */ /* 0x000ee20000300800 */
[C---:B------:R-:W-:Y:S02]  /*12520*/  ISETP.GT.AND P4, PT, R0.reuse, 0x51, P0 ;  /* 0x000000510000780c */ /* 0x040fe40000784270 */
[----:B------:R-:W-:Y:S01]  /*12530*/  F2FP.F16.F32.PACK_AB R214, RZ, R214 ;  /* 0x000000d6ffd6723e */ /* 0x000fe200000000ff */
[----:B------:R-:W4:Y:S01]  /*12540*/  LDL.LU R85, [R1+0x11c] ;  /* 0x00011c0001557983 */ /* 0x000f220000300800 */
[----:B0-----:R-:W-:Y:S01]  /*12550*/  @P2 MOV R8, R12 ;  /* 0x0000000c00082202 */ /* 0x001fe20000000f00 */
[----:B------:R-:W-:Y:S01]  /*12560*/  @P2 IMAD.MOV.U32 R9, RZ, RZ, R13 ;  /* 0x000000ffff092224 */ /* 0x000fe200078e000d */
[----:B------:R-:W-:Y:S01]  /*12570*/  F2FP.F16.F32.PACK_AB R215, RZ, R215 ;  /* 0x000000d7ffd7723e */ /* 0x000fe200000000ff */
[----:B------:R-:W4:Y:S04]  /*12580*/  LDL.LU R86, [R1+0x118] ;  /* 0x0001180001567983 */ /* 0x000f280000300800 */
[----:B------:R0:W-:Y:S01]  /*12590*/  @P2 STG.E.U16 desc[UR36][R8.64+0x92], R191 ;  /* 0x000092bf08002986 */ /* 0x0001e2000c101524 */
[----:B------:R-:W-:-:S03]  /*125a0*/  ISETP.GT.AND P2, PT, R0, 0x51, P1 ;  /* 0x000000510000780c */ /* 0x000fc60000f44270 */
[----:B------:R-:W-:Y:S04]  /*125b0*/  @P3 STG.E.U16 desc[UR36][R6.64+0xa0], R192 ;  /* 0x0000a0c006003986 */ /* 0x000fe8000c101524 */
[----:B------:R-:W-:Y:S01]  /*125c0*/  @P4 STG.E.U16 desc[UR36][R6.64+0xa2], R193 ;  /* 0x0000a2c106004986 */ /* 0x000fe2000c101524 */
[----:B0-----:R-:W-:Y:S01]  /*125d0*/  @P5 IMAD.MOV.U32 R8, RZ, RZ, R12 ;  /* 0x000000ffff085224 */ /* 0x001fe200078e000c */
[----:B------:R-:W-:Y:S01]  /*125e0*/  F2FP.F16.F32.PACK_AB R88, RZ, R88 ;  /* 0x00000058ff58723e */ /* 0x000fe200000000ff */
[----:B------:R-:W-:Y:S01]  /*125f0*/  @P5 IMAD.MOV.U32 R9, RZ, RZ, R13 ;  /* 0x000000ffff095224 */ /* 0x000fe200078e000d */
[----:B------:R-:W-:Y:S01]  /*12600*/  F2FP.F16.F32.PACK_AB R89, RZ, R89 ;  /* 0x00000059ff59723e */ /* 0x000fe200000000ff */
[----:B------:R-:W4:Y:S04]  /*12610*/  LDL.LU R87, [R1+0x114] ;  /* 0x0001140001577983 */ /* 0x000f280000300800 */
[----:B------:R0:W-:Y:S01]  /*12620*/  @P5 STG.E.U16 desc[UR36][R8.64+0xa0], R194 ;  /* 0x0000a0c208005986 */ /* 0x0001e2000c101524 */
[----:B------:R-:W-:-:S02]  /*12630*/  ISETP.GT.AND P5, PT, R0, 0x58, P1 ;  /* 0x000000580000780c */ /* 0x000fc40000fa4270 */
[C---:B------:R-:W-:Y:S01]  /*12640*/  ISETP.GT.AND P3, PT, R0.reuse, 0x58, P0 ;  /* 0x000000580000780c */ /* 0x040fe20000764270 */
[-C--:B------:R-:W-:Y:S01]  /*12650*/  FMUL R137, R137, R2.reuse ;  /* 0x0000000289897220 */ /* 0x080fe20000400000 */
[----:B------:R-:W-:Y:S01]  /*12660*/  ISETP.GT.AND P4, PT, R0, 0x59, P0 ;  /* 0x000000590000780c */ /* 0x000fe20000784270 */
[----:B------:R-:W-:Y:S01]  /*12670*/  FMUL R138, R138, R2 ;  /* 0x000000028a8a7220 */ /* 0x000fe20000400000 */
[----:B------:R-:W-:Y:S01]  /*12680*/  F2FP.F16.F32.PACK_AB R90, RZ, R90 ;  /* 0x0000005aff5a723e */ /* 0x000fe200000000ff */
[-C--:B------:R-:W-:Y:S01]  /*12690*/  FMUL R139, R139, R2.reuse ;  /* 0x000000028b8b7220 */ /* 0x080fe20000400000 */
[----:B------:R-:W-:Y:S01]  /*126a0*/  F2FP.F16.F32.PACK_AB R91, RZ, R91 ;  /* 0x0000005bff5b723e */ /* 0x000fe200000000ff */
[----:B------:R-:W-:Y:S01]  /*126b0*/  FMUL R140, R140, R2 ;  /* 0x000000028c8c7220 */ /* 0x000fe20000400000 */
[----:B------:R-:W-:Y:S01]  /*126c0*/  F2FP.F16.F32.PACK_AB R92, RZ, R92 ;  /* 0x0000005cff5c723e */ /* 0x000fe200000000ff */
[----:B0-----:R-:W-:Y:S01]  /*126d0*/  @P2 IMAD.MOV.U32 R9, RZ, RZ, R13 ;  /* 0x000000ffff092224 */ /* 0x001fe200078e000d */
[----:B------:R-:W-:Y:S01]  /*126e0*/  @P2 MOV R8, R12 ;  /* 0x0000000c00082202 */ /* 0x000fe20000000f00 */
[-C--:B------:R-:W-:Y:S01]  /*126f0*/  FMUL R141, R141, R2.reuse ;  /* 0x000000028d8d7220 */ /* 0x080fe20000400000 */
[----:B------:R-:W-:Y:S01]  /*12700*/  F2FP.F16.F32.PACK_AB R93, RZ, R93 ;  /* 0x0000005dff5d723e */ /* 0x000fe200000000ff */
[----:B------:R-:W-:Y:S01]  /*12710*/  FMUL R142, R142, R2 ;  /* 0x000000028e8e7220 */ /* 0x000fe20000400000 */
        /* <DEDUP_REMOVED lines=9> */
[-C--:B------:R-:W-:Y:S01]  /*127b0*/  FMUL R143, R143, R2.reuse ;  /* 0x000000028f8f7220 */ /* 0x080fe20000400000 */
[----:B------:R-:W-:Y:S01]  /*127c0*/  F2FP.F16.F32.PACK_AB R97, RZ, R97 ;  /* 0x00000061ff61723e */ /* 0x000fe200000000ff */
[----:B------:R-:W-:Y:S01]  /*127d0*/  FMUL R144, R144, R2 ;  /* 0x0000000290907220 */ /* 0x000fe20000400000 */
[----:B------:R0:W-:Y:S01]  /*127e0*/  @P5 STG.E.U16 desc[UR36][R8.64+0xb0], R198 ;  /* 0x0000b0c608005986 */ /* 0x0001e2000c101524 */
[----:B------:R-:W-:-:S02]  /*127f0*/  ISETP.GT.AND P5, PT, R0, 0x60, P1 ;  /* 0x000000600000780c */ /* 0x000fc40000fa4270 */
[C---:B------:R-:W-:Y:S01]  /*12800*/  ISETP.GT.AND P3, PT, R0.reuse, 0x60, P0 ;  /* 0x000000600000780c */ /* 0x040fe20000764270 */
[----:B------:R1:W5:Y:S01]  /*12810*/  LDL.LU R17, [R1+0x110] ;  /* 0x0001100001117983 */ /* 0x0003620000300800 */
[----:B------:R-:W-:Y:S02]  /*12820*/  ISETP.GT.AND P4, PT, R0, 0x61, P0 ;  /* 0x000000610000780c */ /* 0x000fe40000784270 */
[----:B------:R-:W-:Y:S01]  /*12830*/  F2FP.F16.F32.PACK_AB R98, RZ, R98 ;  /* 0x00000062ff62723e */ /* 0x000fe200000000ff */
[----:B------:R1:W5:Y:S01]  /*12840*/  LDL.LU R16, [R1+0x10c] ;  /* 0x00010c0001107983 */ /* 0x0003620000300800 */
[----:B0-----:R-:W-:Y:S01]  /*12850*/  @P2 MOV R8, R12 ;  /* 0x0000000c00082202 */ /* 0x001fe20000000f00 */
[----:B------:R-:W-:-:S05]  /*12860*/  @P2 IMAD.MOV.U32 R9, RZ, RZ, R13 ;  /* 0x000000ffff092224 */ /* 0x000fca00078e000d */
[----:B------:R0:W-:Y:S01]  /*12870*/  @P2 STG.E.U16 desc[UR36][R8.64+0xb2], R199 ;  /* 0x0000b2c708002986 */ /* 0x0001e2000c101524 */
[----:B------:R-:W-:-:S03]  /*12880*/  ISETP.GT.AND P2, PT, R0, 0x61, P1 ;  /* 0x000000610000780c */ /* 0x000fc60000f44270 */
[----:B------:R-:W-:Y:S04]  /*12890*/  @P3 STG.E.U16 desc[UR36][R6.64+0xc0], R200 ;  /* 0x0000c0c806003986 */ /* 0x000fe8000c101524 */
[----:B------:R-:W-:Y:S01]  /*128a0*/  @P4 STG.E.U16 desc[UR36][R6.64+0xc2], R201 ;  /* 0x0000c2c906004986 */ /* 0x000fe2000c101524 */
[----:B0-----:R-:W-:Y:S02]  /*128b0*/  @P5 IMAD.MOV.U32 R8, RZ, RZ, R12 ;  /* 0x000000ffff085224 */ /* 0x001fe400078e000c */
[----:B------:R-:W-:Y:S01]  /*128c0*/  @P5 IMAD.MOV.U32 R9, RZ, RZ, R13 ;  /* 0x000000ffff095224 */ /* 0x000fe200078e000d */
[----:B------:R-:W-:-:S04]  /*128d0*/  ISETP.GT.AND P3, PT, R0, 0x68, P0 ;  /* 0x000000680000780c */ /* 0x000fc80000764270 */
[----:B------:R0:W-:Y:S01]  /*128e0*/  @P5 STG.E.U16 desc[UR36][R8.64+0xc0], R202 ;  /* 0x0000c0ca08005986 */ /* 0x0001e2000c101524 */
[C---:B------:R-:W-:Y:S02]  /*128f0*/  ISETP.GT.AND P5, PT, R0.reuse, 0x68, P1 ;  /* 0x000000680000780c */ /* 0x040fe40000fa4270 */
[----:B------:R-:W-:Y:S02]  /*12900*/  ISETP.GT.AND P4, PT, R0, 0x69, P0 ;  /* 0x000000690000780c */ /* 0x000fe40000784270 */
[----:B0-----:R-:W-:Y:S01]  /*12910*/  @P2 MOV R8, R12 ;  /* 0x0000000c00082202 */ /* 0x001fe20000000f00 */
[----:B------:R-:W-:-:S05]  /*12920*/  @P2 IMAD.MOV.U32 R9, RZ, RZ, R13 ;  /* 0x000000ffff092224 */ /* 0x000fca00078e000d */
[----:B------:R0:W-:Y:S01]  /*12930*/  @P2 STG.E.U16 desc[UR36][R8.64+0xc2], R203 ;  /* 0x0000c2cb08002986 */ /* 0x0001e2000c101524 */
[----:B------:R-:W-:-:S03]  /*12940*/  ISETP.GT.AND P2, PT, R0, 0x69, P1 ;  /* 0x000000690000780c */ /* 0x000fc60000f44270 */
[----:B------:R-:W-:Y:S01]  /*12950*/  @P3 STG.E.U16 desc[UR36][R6.64+0xd0], R204 ;  /* 0x0000d0cc06003986 */ /* 0x000fe2000c101524 */
[----:B------:R-:W-:-:S03]  /*12960*/  ISETP.GT.AND P3, PT, R0, 0x70, P0 ;  /* 0x000000700000780c */ /* 0x000fc60000764270 */
[----:B------:R-:W-:Y:S01]  /*12970*/  @P4 STG.E.U16 desc[UR36][R6.64+0xd2], R205 ;  /* 0x0000d2cd06004986 */ /* 0x000fe2000c101524 */
[----:B0-----:R-:W-:Y:S02]  /*12980*/  @P5 IMAD.MOV.U32 R8, RZ, RZ, R12 ;  /* 0x000000ffff085224 */ /* 0x001fe400078e000c */
[----:B------:R-:W-:Y:S01]  /*12990*/  @P5 IMAD.MOV.U32 R9, RZ, RZ, R13 ;  /* 0x000000ffff095224 */ /* 0x000fe200078e000d */
[----:B------:R-:W-:-:S04]  /*129a0*/  ISETP.GT.AND P4, PT, R0, 0x71, P0 ;  /* 0x000000710000780c */ /* 0x000fc80000784270 */
[----:B------:R0:W-:Y:S01]  /*129b0*/  @P5 STG.E.U16 desc[UR36][R8.64+0xd0], R206 ;  /* 0x0000d0ce08005986 */ /* 0x0001e2000c101524 */
[----:B------:R-:W-:Y:S02]  /*129c0*/  ISETP.GT.AND P5, PT, R0, 0x70, P1 ;  /* 0x000000700000780c */ /* 0x000fe40000fa4270 */
[----:B0-----:R-:W-:Y:S01]  /*129d0*/  @P2 MOV R8, R12 ;  /* 0x0000000c00082202 */ /* 0x001fe20000000f00 */
[----:B------:R-:W-:-:S05]  /*129e0*/  @P2 IMAD.MOV.U32 R9, RZ, RZ, R13 ;  /* 0x000000ffff092224 */ /* 0x000fca00078e000d */
[----:B------:R0:W-:Y:S01]  /*129f0*/  @P2 STG.E.U16 desc[UR36][R8.64+0xd2], R207 ;  /* 0x0000d2cf08002986 */ /* 0x0001e2000c101524 */
[----:B------:R-:W-:-:S03]  /*12a00*/  ISETP.GT.AND P2, PT, R0, 0x71, P1 ;  /* 0x000000710000780c */ /* 0x000fc60000f44270 */
[----:B------:R-:W-:Y:S01]  /*12a10*/  @P3 STG.E.U16 desc[UR36][R6.64+0xe0], R208 ;  /* 0x0000e0d006003986 */ /* 0x000fe2000c101524 */
[C---:B------:R-:W-:Y:S02]  /*12a20*/  ISETP.GT.AND P3, PT, R0.reuse, 0x78, P0 ;  /* 0x000000780000780c */ /* 0x040fe40000764270 */
[C---:B------:R-:W-:Y:S01]  /*12a30*/  ISETP.GT.AND P0, PT, R0.reuse, 0x79, P0 ;  /* 0x000000790000780c */ /* 0x040fe20000704270 */
[----:B------:R-:W-:Y:S01]  /*12a40*/  @P4 STG.E.U16 desc[UR36][R6.64+0xe2], R209 ;  /* 0x0000e2d106004986 */ /* 0x000fe2000c101524 */
[C---:B------:R-:W-:Y:S01]  /*12a50*/  ISETP.GT.AND P4, PT, R0.reuse, 0x78, P1 ;  /* 0x000000780000780c */ /* 0x040fe20000f84270 */
[----:B0-----:R-:W-:Y:S02]  /*12a60*/  @P5 IMAD.MOV.U32 R8, RZ, RZ, R12 ;  /* 0x000000ffff085224 */ /* 0x001fe400078e000c */
[----:B------:R-:W-:Y:S01]  /*12a70*/  @P5 IMAD.MOV.U32 R9, RZ, RZ, R13 ;  /* 0x000000ffff095224 */ /* 0x000fe200078e000d */
[----:B------:R-:W-:-:S04]  /*12a80*/  ISETP.GT.AND P1, PT, R0, 0x79, P1 ;  /* 0x000000790000780c */ /* 0x000fc80000f24270 */
[----:B------:R0:W-:Y:S02]  /*12a90*/  @P5 STG.E.U16 desc[UR36][R8.64+0xe0], R210 ;  /* 0x0000e0d208005986 */ /* 0x0001e4000c101524 */
[----:B0-----:R-:W-:Y:S01]  /*12aa0*/  @P2 MOV R8, R12 ;  /* 0x0000000c00082202 */ /* 0x001fe20000000f00 */
[----:B------:R-:W-:-:S05]  /*12ab0*/  @P2 IMAD.MOV.U32 R9, RZ, RZ, R13 ;  /* 0x000000ffff092224 */ /* 0x000fca00078e000d */
[----:B------:R-:W-:Y:S04]  /*12ac0*/  @P2 STG.E.U16 desc[UR36][R8.64+0xe2], R211 ;  /* 0x0000e2d308002986 */ /* 0x000fe8000c101524 */
[----:B------:R-:W-:Y:S01]  /*12ad0*/  @P3 STG.E.U16 desc[UR36][R6.64+0xf0], R212 ;  /* 0x0000f0d406003986 */ /* 0x000fe2000c101524 */
[----:B------:R-:W-:-:S03]  /*12ae0*/  ISETP.GT.AND P3, PT, R3, 0x100, PT ;  /* 0x000001000300780c */ /* 0x000fc60003f64270 */
[----:B------:R0:W-:Y:S01]  /*12af0*/  @P0 STG.E.U16 desc[UR36][R6.64+0xf2], R213 ;  /* 0x0000f2d506000986 */ /* 0x0001e2000c101524 */
[----:B------:R-:W-:Y:S01]  /*12b00*/  ISETP.GT.AND P0, PT, R0, RZ, P3 ;  /* 0x000000ff0000720c */ /* 0x000fe20001f04270 */
[----:B0-----:R-:W-:Y:S02]  /*12b10*/  @P4 IMAD.MOV.U32 R6, RZ, RZ, R12 ;  /* 0x000000ffff064224 */ /* 0x001fe400078e000c */
[----:B------:R-:W-:Y:S01]  /*12b20*/  @P4 IMAD.MOV.U32 R7, RZ, RZ, R13 ;  /* 0x000000ffff074224 */ /* 0x000fe200078e000d */
[----:B------:R-:W-:-:S04]  /*12b30*/  MOV R9, UR12 ;  /* 0x0000000c00097c02 */ /* 0x000fc80008000f00 */
[----:B------:R0:W-:Y:S04]  /*12b40*/  @P4 STG.E.U16 desc[UR36][R6.64+0xf0], R214 ;  /* 0x0000f0d606004986 */ /* 0x0001e8000c101524 */
[----:B------:R1:W-:Y:S01]  /*12b50*/  @P1 STG.E.U16 desc[UR36][R12.64+0xf2], R215 ;  /* 0x0000f2d70c001986 */ /* 0x0003e2000c101524 */
[----:B------:R-:W-:Y:S02]  /*12b60*/  ISETP.GT.AND P1, PT, R0, 0x1, P3 ;  /* 0x000000010000780c */ /* 0x000fe40001f24270 */
[C---:B------:R-:W-:Y:S02]  /*12b70*/  IADD3 R8, P4, R4.reuse, UR12, RZ ;  /* 0x0000000c04087c10 */ /* 0x040fe4000ff9e0ff */
[----:B------:R-:W-:Y:S01]  /*12b80*/  ISETP.GT.AND P2, PT, R3, 0x108, PT ;  /* 0x000001080300780c */ /* 0x000fe20003f44270 */
[----:B0-----:R-:W-:Y:S01]  /*12b90*/  IMAD.U32 R7, RZ, RZ, UR11 ;  /* 0x0000000bff077e24 */ /* 0x001fe2000f8e00ff */
[----:B------:R-:W-:-:S02]  /*12ba0*/  IADD3 R6, P5, P6, R4, UR5, R9 ;  /* 0x0000000504067c10 */ /* 0x000fc4000febe009 */
[C---:B------:R-:W-:Y:S02]  /*12bb0*/  IADD3.X R9, R5.reuse, UR11, RZ, P4, !PT ;  /* 0x0000000b05097c10 */ /* 0x040fe4000a7fe4ff */
[----:B------:R-:W-:Y:S02]  /*12bc0*/  IADD3.X R7, R5, UR4, R7, P5, P6 ;  /* 0x0000000405077c10 */ /* 0x000fe4000afec407 */
[C---:B------:R-:W-:Y:S01]  /*12bd0*/  ISETP.GT.AND P5, PT, R0.reuse, RZ, P2 ;  /* 0x000000ff0000720c */ /* 0x040fe200017a4270 */
[----:B------:R-:W-:Y:S01]  /*12be0*/  @P0 STG.E.U16 desc[UR36][R8.64], R88 ;  /* 0x0000005808000986 */ /* 0x000fe2000c101524 */
[----:B------:R-:W-:-:S03]  /*12bf0*/  ISETP.GT.AND P0, PT, R0, 0x1, P2 ;  /* 0x000000010000780c */ /* 0x000fc60001704270 */
[----:B------:R-:W-:Y:S01]  /*12c00*/  @P1 STG.E.U16 desc[UR36][R8.64+0x2], R89 ;  /* 0x0000025908001986 */ /* 0x000fe2000c101524 */
[----:B------:R-:W-:Y:S02]  /*12c10*/  ISETP.GT.AND P1, PT, R0, 0x8, P3 ;  /* 0x000000080000780c */ /* 0x000fe40001f24270 */
[C---:B------:R-:W-:Y:S02]  /*12c20*/  IADD3 R10, P4, R8.reuse, UR5, RZ ;  /* 0x00000005080a7c10 */ /* 0x040fe4000ff9e0ff */
[----:B-1----:R-:W-:Y:S02]  /*12c30*/  IADD3 R12, P6, R8, UR5, RZ ;  /* 0x00000005080c7c10 */ /* 0x002fe4000ffde0ff */
[C---:B------:R-:W-:Y:S02]  /*12c40*/  IADD3.X R11, R9.reuse, UR4, RZ, P4, !PT ;  /* 0x00000004090b7c10 */ /* 0x040fe4000a7fe4ff */
[----:B------:R-:W-:Y:S02]  /*12c50*/  IADD3.X R13, R9, UR4, RZ, P6, !PT ;  /* 0x00000004090d7c10 */ /* 0x000fe4000b7fe4ff */
[C---:B------:R-:W-:Y:S01]  /*12c60*/  ISETP.GT.AND P4, PT, R0.reuse, 0x9, P3 ;  /* 0x000000090000780c */ /* 0x040fe20001f84270 */
[----:B------:R0:W-:Y:S01]  /*12c70*/  @P5 STG.E.U16 desc[UR36][R10.64], R90 ;  /* 0x0000005a0a005986 */ /* 0x0001e2000c101524 */
        /* <DEDUP_REMOVED lines=12> */
[C---:B------:R-:W-:Y:S02]  /*12d40*/  ISETP.GT.AND P1, PT, R0.reuse, 0x18, P3 ;  /* 0x000000180000780c */ /* 0x040fe40001f24270 */
[----:B------:R-:W-:Y:S02]  /*12d50*/  F2FP.F16.F32.PACK_AB R99, RZ, R99 ;  /* 0x00000063ff63723e */ /* 0x000fe400000000ff */
        /* <DEDUP_REMOVED lines=10> */
[----:B------:R-:W-:Y:S02]  /*12e00*/  F2FP.F16.F32.PACK_AB R102, RZ, R102 ;  /* 0x00000066ff66723e */ /* 0x000fe400000000ff */
        /* <DEDUP_REMOVED lines=78> */
[----:B------:R-:W-:Y:S04]  /*132f0*/  @P0 STG.E.U16 desc[UR36][R6.64+0x92], R127 ;  /* 0x0000927f06000986 */ /* 0x000fe8000c101524 */
[----:B------:R-:W-:Y:S01]  /*13300*/  @P1 STG.E.U16 desc[UR36][R8.64+0xa0], R128 ;  /* 0x0000a08008001986 */ /* 0x000fe2000c101524 */
[C---:B------:R-:W-:Y:S02]  /*13310*/  ISETP.GT.AND P1, PT, R0.reuse, 0x51, P2 ;  /* 0x000000510000780c */ /* 0x040fe40001724270 */
[----:B------:R-:W-:Y:S02]  /*13320*/  F2FP.F16.F32.PACK_AB R129, RZ, R129 ;  /* 0x00000081ff81723e */ /* 0x000fe400000000ff */
[----:B------:R-:W-:Y:S02]  /*13330*/  F2FP.F16.F32.PACK_AB R130, RZ, R130 ;  /* 0x00000082ff82723e */ /* 0x000fe400000000ff */
[----:B------:R-:W-:Y:S01]  /*13340*/  F2FP.F16.F32.PACK_AB R131, RZ, R131 ;  /* 0x00000083ff83723e */ /* 0x000fe200000000ff */
[----:B------:R-:W-:Y:S01]  /*13350*/  @P4 STG.E.U16 desc[UR36][R8.64+0xa2], R129 ;  /* 0x0000a28108004986 */ /* 0x000fe2000c101524 */
[----:B------:R-:W-:-:S03]  /*13360*/  ISETP.GT.AND P4, PT, R0, 0x58, P3 ;  /* 0x000000580000780c */ /* 0x000fc60001f84270 */
[----:B------:R-:W-:Y:S01]  /*13370*/  @P5 STG.E.U16 desc[UR36][R6.64+0xa0], R130 ;  /* 0x0000a08206005986 */ /* 0x000fe2000c101524 */
[C---:B------:R-:W-:Y:S02]  /*13380*/  ISETP.GT.AND P5, PT, R0.reuse, 0x59, P3 ;  /* 0x000000590000780c */ /* 0x040fe40001fa4270 */
[C---:B------:R-:W-:Y:S01]  /*13390*/  ISETP.GT.AND P0, PT, R0.reuse, 0x58, P2 ;  /* 0x000000580000780c */ /* 0x040fe20001704270 */
[----:B------:R-:W-:Y:S01]  /*133a0*/  @P1 STG.E.U16 desc[UR36][R6.64+0xa2], R131 ;  /* 0x0000a28306001986 */ /* 0x000fe2000c101524 */
[C---:B------:R-:W-:Y:S02]  /*133b0*/  ISETP.GT.AND P1, PT, R0.reuse, 0x59, P2 ;  /* 0x000000590000780c */ /* 0x040fe40001724270 */
[----:B------:R-:W-:Y:S02]  /*133c0*/  ISETP.GT.AND P6, PT, R0, 0x60, P3 ;  /* 0x000000600000780c */ /* 0x000fe40001fc4270 */
[----:B------:R-:W-:Y:S02]  /*133d0*/  F2FP.F16.F32.PACK_AB R132, RZ, R132 ;  /* 0x00000084ff84723e */ /* 0x000fe400000000ff */
[----:B------:R-:W-:-:S02]  /*133e0*/  F2FP.F16.F32.PACK_AB R133, RZ, R133 ;  /* 0x00000085ff85723e */ /* 0x000fc400000000ff */
        /* <DEDUP_REMOVED lines=8> */
[----:B------:R-:W-:Y:S04]  /*13470*/  @P1 STG.E.U16 desc[UR36][R6.64+0xb2], R135 ;  /* 0x0000b28706001986 */ /* 0x000fe8000c101524 */
[----:B------:R-:W-:Y:S01]  /*13480*/  @P6 STG.E.U16 desc[UR36][R8.64+0xc0], R136 ;  /* 0x0000c08808006986 */ /* 0x000fe2000c101524 */
[----:B------:R-:W-:Y:S02]  /*13490*/  ISETP.GT.AND P6, PT, R0, 0x61, P2 ;  /* 0x000000610000780c */ /* 0x000fe400017c4270 */
[----:B------:R-:W-:-:S02]  /*134a0*/  F2FP.F16.F32.PACK_AB R137, RZ, R137 ;  /* 0x00000089ff89723e */ /* 0x000fc400000000ff */
[----:B------:R-:W-:Y:S02]  /*134b0*/  F2FP.F16.F32.PACK_AB R138, RZ, R138 ;  /* 0x0000008aff8a723e */ /* 0x000fe400000000ff */
[----:B------:R-:W-:Y:S01]  /*134c0*/  F2FP.F16.F32.PACK_AB R139, RZ, R139 ;  /* 0x0000008bff8b723e */ /* 0x000fe200000000ff */
        /* <DEDUP_REMOVED lines=8> */
[----:B------:R-:W-:Y:S01]  /*13550*/  F2FP.F16.F32.PACK_AB R142, RZ, R142 ;  /* 0x0000008eff8e723e */ /* 0x000fe200000000ff */
[----:B------:R-:W-:Y:S01]  /*13560*/  @P4 STG.E.U16 desc[UR36][R8.64+0xd0], R140 ;  /* 0x0000d08c08004986 */ /* 0x000fe2000c101524 */
[----:B------:R-:W-:-:S03]  /*13570*/  ISETP.GT.AND P4, PT, R0, 0x70, P3 ;  /* 0x000000700000780c */ /* 0x000fc60001f84270 */
[----:B------:R-:W-:Y:S04]  /*13580*/  @P5 STG.E.U16 desc[UR36][R8.64+0xd2], R141 ;  /* 0x0000d28d08005986 */ /* 0x000fe8000c101524 */
[----:B------:R-:W-:Y:S01]  /*13590*/  @P6 STG.E.U16 desc[UR36][R6.64+0xd0], R142 ;  /* 0x0000d08e06006986 */ /* 0x000fe2000c101524 */
[C---:B------:R-:W-:Y:S02]  /*135a0*/  ISETP.GT.AND P6, PT, R0.reuse, 0x69, P2 ;  /* 0x000000690000780c */ /* 0x040fe400017c4270 */
[----:B------:R-:W-:Y:S01]  /*135b0*/  ISETP.GT.AND P5, PT, R0, 0x71, P3 ;  /* 0x000000710000780c */ /* 0x000fe20001fa4270 */
[----:B------:R-:W-:Y:S01]  /*135c0*/  FMUL R145, R145, R2 ;  /* 0x0000000291917220 */ /* 0x000fe20000400000 */
[----:B------:R-:W-:Y:S02]  /*135d0*/  F2FP.F16.F32.PACK_AB R143, RZ, R143 ;  /* 0x0000008fff8f723e */ /* 0x000fe400000000ff */
[----:B------:R-:W-:-:S02]  /*135e0*/  F2FP.F16.F32.PACK_AB R144, RZ, R144 ;  /* 0x00000090ff90723e */ /* 0x000fc400000000ff */
[----:B------:R-:W-:Y:S01]  /*135f0*/  F2FP.F16.F32.PACK_AB R145, RZ, R145 ;  /* 0x00000091ff91723e */ /* 0x000fe200000000ff */
[----:B------:R-:W-:-:S04]  /*13600*/  FMUL R146, R146, R2 ;  /* 0x0000000292927220 */ /* 0x000fc80000400000 */
[----:B------:R-:W-:Y:S01]  /*13610*/  @P6 STG.E.U16 desc[UR36][R6.64+0xd2], R143 ;  /* 0x0000d28f06006986 */ /* 0x000fe2000c101524 */
[----:B------:R-:W-:-:S03]  /*13620*/  ISETP.GT.AND P6, PT, R0, 0x70, P2 ;  /* 0x000000700000780c */ /* 0x000fc600017c4270 */
[----:B------:R-:W-:Y:S01]  /*13630*/  @P4 STG.E.U16 desc[UR36][R8.64+0xe0], R144 ;  /* 0x0000e09008004986 */ /* 0x000fe2000c101524 */
[C---:B------:R-:W-:Y:S01]  /*13640*/  ISETP.GT.AND P4, PT, R0.reuse, 0x71, P2 ;  /* 0x000000710000780c */ /* 0x040fe20001784270 */
[-C--:B------:R-:W-:Y:S02]  /*13650*/  FMUL R147, R147, R2.reuse ;  /* 0x0000000293937220 */ /* 0x080fe40000400000 */
[----:B------:R-:W-:Y:S01]  /*13660*/  @P5 STG.E.U16 desc[UR36][R8.64+0xe2], R145 ;  /* 0x0000e29108005986 */ /* 0x000fe2000c101524 */
[----:B------:R-:W-:Y:S01]  /*13670*/  ISETP.GT.AND P5, PT, R0, 0x78, P3 ;  /* 0x000000780000780c */ /* 0x000fe20001fa4270 */
[----:B------:R-:W-:Y:S01]  /*13680*/  FMUL R148, R148, R2 ;  /* 0x0000000294947220 */ /* 0x000fe20000400000 */
[----:B------:R-:W-:Y:S02]  /*13690*/  F2FP.F16.F32.PACK_AB R146, RZ, R146 ;  /* 0x00000092ff92723e */ /* 0x000fe400000000ff */
[----:B------:R-:W-:Y:S02]  /*136a0*/  F2FP.F16.F32.PACK_AB R147, RZ, R147 ;  /* 0x00000093ff93723e */ /* 0x000fe400000000ff */
[----:B------:R-:W-:Y:S01]  /*136b0*/  F2FP.F16.F32.PACK_AB R148, RZ, R148 ;  /* 0x00000094ff94723e */ /* 0x000fe200000000ff */
[----:B------:R-:W-:Y:S01]  /*136c0*/  @P6 STG.E.U16 desc[UR36][R6.64+0xe0], R146 ;  /* 0x0000e09206006986 */ /* 0x000fe2000c101524 */
[----:B------:R-:W-:-:S02]  /*136d0*/  ISETP.GT.AND P1, PT, R3, 0x180, PT ;  /* 0x000001800300780c */ /* 0x000fc40003f24270 */
[C---:B------:R-:W-:Y:S01]  /*136e0*/  ISETP.GT.AND P3, PT, R0.reuse, 0x79, P3 ;  /* 0x000000790000780c */ /* 0x040fe20001f64270 */
[----:B------:R-:W-:Y:S01]  /*136f0*/  @P4 STG.E.U16 desc[UR36][R6.64+0xe2], R147 ;  /* 0x0000e29306004986 */ /* 0x000fe2000c101524 */
[C---:B------:R-:W-:Y:S01]  /*13700*/  ISETP.GT.AND P4, PT, R0.reuse, 0x78, P2 ;  /* 0x000000780000780c */ /* 0x040fe20001784270 */
[-C--:B------:R-:W-:Y:S01]  /*13710*/  FMUL R149, R149, R2.reuse ;  /* 0x0000000295957220 */ /* 0x080fe20000400000 */
[----:B------:R-:W-:Y:S01]  /*13720*/  ISETP.GT.AND P2, PT, R0, 0x79, P2 ;  /* 0x000000790000780c */ /* 0x000fe20001744270 */
[----:B------:R-:W-:Y:S01]  /*13730*/  @P5 STG.E.U16 desc[UR36][R8.64+0xf0], R148 ;  /* 0x0000f09408005986 */ /* 0x000fe2000c101524 */
[-C--:B------:R-:W-:Y:S01]  /*13740*/  FMUL R150, R150, R2.reuse ;  /* 0x0000000296967220 */ /* 0x080fe20000400000 */
[----:B------:R-:W-:Y:S01]  /*13750*/  ISETP.GT.AND P5, PT, R0, RZ, P1 ;  /* 0x000000ff0000720c */ /* 0x000fe20000fa4270 */
[----:B------:R-:W-:Y:S01]  /*13760*/  FMUL R151, R151, R2 ;  /* 0x0000000297977220 */ /* 0x000fe20000400000 */
[----:B------:R-:W-:Y:S01]  /*13770*/  ISETP.GT.AND P0, PT, R3, 0x188, PT ;  /* 0x000001880300780c */ /* 0x000fe20003f04270 */
[----:B------:R-:W-:Y:S01]  /*13780*/  IMAD.U32 R3, RZ, RZ, UR8 ;  /* 0x00000008ff037e24 */ /* 0x000fe2000f8e00ff */
[----:B------:R-:W-:-:S02]  /*13790*/  F2FP.F16.F32.PACK_AB R149, RZ, R149 ;  /* 0x00000095ff95723e */ /* 0x000fc400000000ff */
[----:B------:R-:W-:Y:S01]  /*137a0*/  F2FP.F16.F32.PACK_AB R150, RZ, R150 ;  /* 0x00000096ff96723e */ /* 0x000fe200000000ff */
[----:B------:R-:W-:Y:S01]  /*137b0*/  UIMAD UR11, UR9, 0x300, URZ ;  /* 0x00000300090b78a4 */ /* 0x000fe2000f8e023f */
[----:B------:R-:W-:Y:S01]  /*137c0*/  F2FP.F16.F32.PACK_AB R151, RZ, R151 ;  /* 0x00000097ff97723e */ /* 0x000fe200000000ff */
[----:B------:R-:W-:Y:S01]  /*137d0*/  FMUL R24, R24, R2 ;  /* 0x0000000218187220 */ /* 0x000fe20000400000 */
[----:B------:R-:W-:Y:S01]  /*137e0*/  IMAD.WIDE.U32 R4, R3, 0x300, R4 ;  /* 0x0000030003047825 */ /* 0x000fe200078e0004 */
[----:B------:R1:W-:Y:S04]  /*137f0*/  @P3 STG.E.U16 desc[UR36][R8.64+0xf2], R149 ;  /* 0x0000f29508003986 */ /* 0x0003e8000c101524 */
[----:B------:R-:W-:Y:S01]  /*13800*/  @P4 STG.E.U16 desc[UR36][R6.64+0xf0], R150 ;  /* 0x0000f09606004986 */ /* 0x000fe2000c101524 */
[----:B------:R-:W-:Y:S01]  /*13810*/  F2FP.F16.F32.PACK_AB R24, RZ, R24 ;  /* 0x00000018ff18723e */ /* 0x000fe200000000ff */
[----:B0-----:R-:W-:-:S02]  /*13820*/  VIADD R11, R5, UR11 ;  /* 0x0000000b050b7c36 */ /* 0x001fc40008000000 */
[----:B------:R-:W-:Y:S01]  /*13830*/  @P2 STG.E.U16 desc[UR36][R6.64+0xf2], R151 ;  /* 0x0000f29706002986 */ /* 0x000fe2000c101524 */
[C---:B------:R-:W-:Y:S02]  /*13840*/  ISETP.GT.AND P2, PT, R0.reuse, 0x1, P1 ;  /* 0x000000010000780c */ /* 0x040fe40000f44270 */
[----:B------:R-:W-:Y:S02]  /*13850*/  @P5 MOV R10, R4 ;  /* 0x00000004000a5202 */ /* 0x000fe40000000f00 */
[C---:B------:R-:W-:Y:S01]  /*13860*/  ISETP.GT.AND P4, PT, R0.reuse, RZ, P0 ;  /* 0x000000ff0000720c */ /* 0x040fe20000784270 */
[-C--:B------:R-:W-:Y:S02]  /*13870*/  FMUL R25, R25, R2.reuse ;  /* 0x0000000219197220 */ /* 0x080fe40000400000 */
[----:B------:R0:W-:Y:S01]  /*13880*/  @P5 STG.E.U16 desc[UR36][R10.64], R24 ;  /* 0x000000180a005986 */ /* 0x0001e2000c101524 */
[----:B------:R-:W-:Y:S01]  /*13890*/  ISETP.GT.AND P5, PT, R0, 0x1, P0 ;  /* 0x000000010000780c */ /* 0x000fe200007a4270 */
[-C--:B------:R-:W-:Y:S01]  /*138a0*/  FMUL R26, R26, R2.reuse ;  /* 0x000000021a1a7220 */ /* 0x080fe20000400000 */
[----:B------:R-:W-:Y:S01]  /*138b0*/  ISETP.GT.AND P3, PT, R0, 0x8, P1 ;  /* 0x000000080000780c */ /* 0x000fe20000f64270 */
[-C--:B------:R-:W-:Y:S01]  /*138c0*/  FMUL R27, R27, R2.reuse ;  /* 0x000000021b1b7220 */ /* 0x080fe20000400000 */
[----:B-1----:R-:W-:Y:S01]  /*138d0*/  IADD3 R8, P6, R4, UR5, RZ ;  /* 0x0000000504087c10 */ /* 0x002fe2000ffde0ff */
[----:B------:R-:W-:Y:S01]  /*138e0*/  FMUL R28, R28, R2 ;  /* 0x000000021c1c7220 */ /* 0x000fe20000400000 */
[----:B------:R-:W-:-:S02]  /*138f0*/  F2FP.F16.F32.PACK_AB R25, RZ, R25 ;  /* 0x00000019ff19723e */ /* 0x000fc400000000ff */
[----:B------:R-:W-:Y:S02]  /*13900*/  F2FP.F16.F32.PACK_AB R26, RZ, R26 ;  /* 0x0000001aff1a723e */ /* 0x000fe400000000ff */
[----:B------:R-:W-:Y:S01]  /*13910*/  IADD3.X R9, R11, UR4, RZ, P6, !PT ;  /* 0x000000040b097c10 */ /* 0x000fe2000b7fe4ff */
[----:B0-----:R-:W-:Y:S01]  /*13920*/  @P2 IMAD.MOV.U32 R10, RZ, RZ, R4 ;  /* 0x000000ffff0a2224 */ /* 0x001fe200078e0004 */
[----:B------:R-:W-:Y:S01]  /*13930*/  F2FP.F16.F32.PACK_AB R27, RZ, R27 ;  /* 0x0000001bff1b723e */ /* 0x000fe200000000ff */
[----:B------:R-:W-:Y:S01]  /*13940*/  VIADD R5, R5, UR11 ;  /* 0x0000000b05057c36 */ /* 0x000fe20008000000 */
[----:B------:R-:W-:Y:S02]  /*13950*/  F2FP.F16.F32.PACK_AB R28, RZ, R28 ;  /* 0x0000001cff1c723e */ /* 0x000fe400000000ff */
[----:B------:R-:W-:Y:S04]  /*13960*/  @P2 STG.E.U16 desc[UR36][R10.64+0x2], R25 ;  /* 0x000002190a002986 */ /* 0x000fe8000c101524 */
[----:B------:R-:W-:Y:S01]  /*13970*/  @P4 STG.E.U16 desc[UR36][R8.64], R26 ;  /* 0x0000001a08004986 */ /* 0x000fe2000c101524 */
[----:B------:R-:W-:-:S03]  /*13980*/  ISETP.GT.AND P4, PT, R0, 0x9, P0 ;  /* 0x000000090000780c */ /* 0x000fc60000784270 */
[----:B------:R0:W-:Y:S01]  /*13990*/  @P5 STG.E.U16 desc[UR36][R8.64+0x2], R27 ;  /* 0x0000021b08005986 */ /* 0x0001e2000c101524 */
[----:B------:R-:W-:-:S03]  /*139a0*/  ISETP.GT.AND P5, PT, R0, 0x9, P1 ;  /* 0x000000090000780c */ /* 0x000fc60000fa4270 */
[----:B------:R-:W-:Y:S01]  /*139b0*/  @P3 STG.E.U16 desc[UR36][R4.64+0x10], R28 ;  /* 0x0000101c04003986 */ /* 0x000fe2000c101524 */
[----:B------:R-:W-:Y:S01]  /*139c0*/  ISETP.GT.AND P3, PT, R0, 0x8, P0 ;  /* 0x000000080000780c */ /* 0x000fe20000764270 */
[-C--:B------:R-:W-:Y:S01]  /*139d0*/  FMUL R29, R29, R2.reuse ;  /* 0x000000021d1d7220 */ /* 0x080fe20000400000 */
[-C--:B------:R-:W-:Y:S01]  /*139e0*/  FMUL R30, R30, R2.reuse ;  /* 0x000000021e1e7220 */ /* 0x080fe20000400000 */
[----:B------:R-:W-:Y:S01]  /*139f0*/  FMUL R31, R31, R2 ;  /* 0x000000021f1f7220 */ /* 0x000fe20000400000 */
[----:B------:R-:W-:Y:S02]  /*13a00*/  IADD3 R6, P6, R4, UR5, RZ ;  /* 0x0000000504067c10 */ /* 0x000fe4000ffde0ff */
[----:B------:R-:W-:Y:S02]  /*13a10*/  F2FP.F16.F32.PACK_AB R29, RZ, R29 ;  /* 0x0000001dff1d723e */ /* 0x000fe400000000ff */
[----:B------:R-:W-:Y:S02]  /*13a20*/  F2FP.F16.F32.PACK_AB R30, RZ, R30 ;  /* 0x0000001eff1e723e */ /* 0x000fe400000000ff */
[----:B------:R-:W-:-:S02]  /*13a30*/  IADD3.X R7, R5, UR4, RZ, P6, !PT ;  /* 0x0000000405077c10 */ /* 0x000fc4000b7fe4ff */
[----:B------:R-:W-:Y:S01]  /*13a40*/  F2FP.F16.F32.PACK_AB R31, RZ, R31 ;  /* 0x0000001fff1f723e */ /* 0x000fe200000000ff */
[----:B------:R-:W-:Y:S01]  /*13a50*/  @P5 STG.E.U16 desc[UR36][R4.64+0x12], R29 ;  /* 0x0000121d04005986 */ /* 0x000fe2000c101524 */
[----:B------:R-:W-:-:S03]  /*13a60*/  ISETP.GT.AND P2, PT, R0, 0x10, P1 ;  /* 0x000000100000780c */ /* 0x000fc60000f44270 */
[----:B------:R-:W-:Y:S01]  /*13a70*/  @P3 STG.E.U16 desc[UR36][R6.64+0x10], R30 ;  /* 0x0000101e06003986 */ /* 0x000fe2000c101524 */
[----:B------:R-:W-:Y:S01]  /*13a80*/  ISETP.GT.AND P3, PT, R0, 0x11, P1 ;  /* 0x000000110000780c */ /* 0x000fe20000f64270 */
[-C--:B------:R-:W-:Y:S02]  /*13a90*/  FMUL R32, R32, R2.reuse ;  /* 0x0000000220207220 */ /* 0x080fe40000400000 */
[----:B------:R-:W-:Y:S01]  /*13aa0*/  @P4 STG.E.U16 desc[UR36][R6.64+0x12], R31 ;  /* 0x0000121f06004986 */ /* 0x000fe2000c101524 */
[C---:B------:R-:W-:Y:S01]  /*13ab0*/  ISETP.GT.AND P4, PT, R0.reuse, 0x10, P0 ;  /* 0x000000100000780c */ /* 0x040fe20000784270 */
[-C--:B------:R-:W-:Y:S01]  /*13ac0*/  FMUL R33, R33, R2.reuse ;  /* 0x0000000221217220 */ /* 0x080fe20000400000 */
[----:B------:R-:W-:Y:S01]  /*13ad0*/  ISETP.GT.AND P5, PT, R0, 0x11, P0 ;  /* 0x000000110000780c */ /* 0x000fe200007a4270 */
[-C--:B------:R-:W-:Y:S01]  /*13ae0*/  FMUL R34, R34, R2.reuse ;  /* 0x0000000222227220 */ /* 0x080fe20000400000 */
[----:B------:R-:W-:Y:S01]  /*13af0*/  FMUL R35, R35, R2 ;  /* 0x0000000223237220 */ /* 0x000fe20000400000 */
[----:B------:R-:W-:-:S02]  /*13b00*/  F2FP.F16.F32.PACK_AB R32, RZ, R32 ;  /* 0x00000020ff20723e */ /* 0x000fc400000000ff */
[----:B------:R-:W-:Y:S02]  /*13b10*/  F2FP.F16.F32.PACK_AB R33, RZ, R33 ;  /* 0x00000021ff21723e */ /* 0x000fe400000000ff */
[----:B------:R-:W-:Y:S02]  /*13b20*/  F2FP.F16.F32.PACK_AB R34, RZ, R34 ;  /* 0x00000022ff22723e */ /* 0x000fe400000000ff */
        /* <DEDUP_REMOVED lines=8> */
[-C--:B------:R-:W-:Y:S02]  /*13bb0*/  FMUL R37, R37, R2.reuse ;  /* 0x0000000225257220 */ /* 0x080fe40000400000 */
[----:B------:R-:W-:Y:S01]  /*13bc0*/  @P5 STG.E.U16 desc[UR36][R6.64+0x22], R35 ;  /* 0x0000222306005986 */ /* 0x000fe2000c101524 */
        /* <DEDUP_REMOVED lines=156> */
[-C--:B------:R-:W-:Y:S01]  /*14590*/  FMUL R76, R76, R2.reuse ;  /* 0x000000024c4c7220 */ /* 0x080fe20000400000 */
[C---:B------:R-:W-:Y:S02]  /*145a0*/  ISETP.GT.AND P6, PT, R0.reuse, 0x69, P0 ;  /* 0x000000690000780c */ /* 0x040fe400007c4270 */
[----:B------:R-:W-:Y:S01]  /*145b0*/  @P5 STG.E.U16 desc[UR36][R6.64+0xc2], R75 ;  /* 0x0000c24b06005986 */ /* 0x000fe2000c101524 */
[----:B------:R-:W-:Y:S01]  /*145c0*/  ISETP.GT.AND P5, PT, R0, 0x68, P0 ;  /* 0x000000680000780c */ /* 0x000fe200007a4270 */
[-C--:B------:R-:W-:Y:S01]  /*145d0*/  FMUL R77, R77, R2.reuse ;  /* 0x000000024d4d7220 */ /* 0x080fe20000400000 */
[-C--:B------:R-:W-:Y:S01]  /*145e0*/  FMUL R78, R78, R2.reuse ;  /* 0x000000024e4e7220 */ /* 0x080fe20000400000 */
[----:B------:R-:W-:Y:S01]  /*145f0*/  FMUL R79, R79, R2 ;  /* 0x000000024f4f7220 */ /* 0x000fe20000400000 */
[----:B------:R-:W-:Y:S02]  /*14600*/  F2FP.F16.F32.PACK_AB R76, RZ, R76 ;  /* 0x0000004cff4c723e */ /* 0x000fe400000000ff */
[----:B------:R-:W-:-:S02]  /*14610*/  F2FP.F16.F32.PACK_AB R77, RZ, R77 ;  /* 0x0000004dff4d723e */ /* 0x000fc400000000ff */
[----:B------:R-:W-:Y:S02]  /*14620*/  F2FP.F16.F32.PACK_AB R78, RZ, R78 ;  /* 0x0000004eff4e723e */ /* 0x000fe400000000ff */
[----:B------:R-:W-:Y:S01]  /*14630*/  F2FP.F16.F32.PACK_AB R79, RZ, R79 ;  /* 0x0000004fff4f723e */ /* 0x000fe200000000ff */
[----:B------:R-:W-:Y:S01]  /*14640*/  @P2 STG.E.U16 desc[UR36][R4.64+0xd0], R76 ;  /* 0x0000d04c04002986 */ /* 0x000fe2000c101524 */
[C---:B------:R-:W-:Y:S02]  /*14650*/  ISETP.GT.AND P4, PT, R0.reuse, 0x70, P1 ;  /* 0x000000700000780c */ /* 0x040fe40000f84270 */
[C---:B------:R-:W-:Y:S01]  /*14660*/  ISETP.GT.AND P2, PT, R0.reuse, 0x71, P1 ;  /* 0x000000710000780c */ /* 0x040fe20000f44270 */
[----:B------:R-:W-:Y:S01]  /*14670*/  @P3 STG.E.U16 desc[UR36][R4.64+0xd2], R77 ;  /* 0x0000d24d04003986 */ /* 0x000fe2000c101524 */
[C---:B------:R-:W-:Y:S02]  /*14680*/  ISETP.GT.AND P3, PT, R0.reuse, 0x78, P1 ;  /* 0x000000780000780c */ /* 0x040fe40000f64270 */
[----:B------:R-:W-:Y:S01]  /*14690*/  ISETP.GT.AND P1, PT, R0, 0x79, P1 ;  /* 0x000000790000780c */ /* 0x000fe20000f24270 */
[----:B------:R-:W-:Y:S01]  /*146a0*/  @P5 STG.E.U16 desc[UR36][R6.64+0xd0], R78 ;  /* 0x0000d04e06005986 */ /* 0x000fe2000c101524 */
[----:B------:R-:W-:-:S03]  /*146b0*/  FMUL R80, R80, R2 ;  /* 0x0000000250507220 */ /* 0x000fc60000400000 */
[----:B------:R-:W-:Y:S01]  /*146c0*/  @P6 STG.E.U16 desc[UR36][R6.64+0xd2], R79 ;  /* 0x0000d24f06006986 */ /* 0x000fe2000c101524 */
[C---:B------:R-:W-:Y:S01]  /*146d0*/  ISETP.GT.AND P6, PT, R0.reuse, 0x70, P0 ;  /* 0x000000700000780c */ /* 0x040fe200007c4270 */
[----:B------:R-:W-:Y:S01]  /*146e0*/  FMUL R81, R81, R2 ;  /* 0x0000000251517220 */ /* 0x000fe20000400000 */
[----:B------:R-:W-:Y:S02]  /*146f0*/  F2FP.F16.F32.PACK_AB R80, RZ, R80 ;  /* 0x00000050ff50723e */ /* 0x000fe400000000ff */
[----:B------:R-:W-:Y:S01]  /*14700*/  ISETP.GT.AND P5, PT, R0, 0x71, P0 ;  /* 0x000000710000780c */ /* 0x000fe200007a4270 */
[----:B------:R-:W-:Y:S01]  /*14710*/  FMUL R82, R82, R2 ;  /* 0x0000000252527220 */ /* 0x000fe20000400000 */
[----:B------:R-:W-:Y:S01]  /*14720*/  F2FP.F16.F32.PACK_AB R81, RZ, R81 ;  /* 0x00000051ff51723e */ /* 0x000fe200000000ff */
[----:B------:R-:W-:Y:S01]  /*14730*/  @P4 STG.E.U16 desc[UR36][R4.64+0xe0], R80 ;  /* 0x0000e05004004986 */ /* 0x000fe2000c101524 */
[----:B------:R-:W-:Y:S01]  /*14740*/  ISETP.GT.AND P4, PT, R0, 0x78, P0 ;  /* 0x000000780000780c */ /* 0x000fe20000784270 */
[--C-:B0-----:R-:W-:Y:S01]  /*14750*/  @P3 IMAD.MOV.U32 R8, RZ, RZ, R4.reuse ;  /* 0x000000ffff083224 */ /* 0x101fe200078e0004 */
[----:B------:R-:W-:Y:S01]  /*14760*/  @P3 MOV R9, R5 ;  /* 0x0000000500093202 */ /* 0x000fe20000000f00 */
[----:B------:R-:W-:Y:S01]  /*14770*/  @P1 IMAD.MOV.U32 R10, RZ, RZ, R4 ;  /* 0x000000ffff0a1224 */ /* 0x000fe200078e0004 */
[----:B------:R0:W-:Y:S01]  /*14780*/  @P2 STG.E.U16 desc[UR36][R4.64+0xe2], R81 ;  /* 0x0000e25104002986 */ /* 0x0001e2000c101524 */
[----:B------:R-:W-:Y:S01]  /*14790*/  @P1 IMAD.MOV.U32 R11, RZ, RZ, R5 ;  /* 0x000000ffff0b1224 */ /* 0x000fe200078e0005 */
[----:B------:R-:W-:Y:S01]  /*147a0*/  F2FP.F16.F32.PACK_AB R82, RZ, R82 ;  /* 0x00000052ff52723e */ /* 0x000fe200000000ff */
[-C--:B--2---:R-:W-:Y:S01]  /*147b0*/  FMUL R83, R83, R2.reuse ;  /* 0x0000000253537220 */ /* 0x084fe20000400000 */
[-C--:B---3--:R-:W-:Y:S01]  /*147c0*/  FMUL R84, R84, R2.reuse ;  /* 0x0000000254547220 */ /* 0x088fe20000400000 */
[----:B------:R-:W-:Y:S01]  /*147d0*/  ISETP.GT.AND P0, PT, R0, 0x79, P0 ;  /* 0x000000790000780c */ /* 0x000fe20000704270 */
[-C--:B----4-:R-:W-:Y:S01]  /*147e0*/  FMUL R85, R85, R2.reuse ;  /* 0x0000000255557220 */ /* 0x090fe20000400000 */
[----:B0-----:R-:W-:Y:S01]  /*147f0*/  @P6 IMAD.MOV.U32 R4, RZ, RZ, R6 ;  /* 0x000000ffff046224 */ /* 0x001fe200078e0006 */
[----:B------:R-:W-:Y:S01]  /*14800*/  @P6 MOV R5, R7 ;  /* 0x0000000700056202 */ /* 0x000fe20000000f00 */
[----:B------:R-:W-:Y:S01]  /*14810*/  FMUL R86, R86, R2 ;  /* 0x0000000256567220 */ /* 0x000fe20000400000 */
[----:B------:R-:W-:-:S03]  /*14820*/  F2FP.F16.F32.PACK_AB R83, RZ, R83 ;  /* 0x00000053ff53723e */ /* 0x000fc600000000ff */
[----:B------:R0:W-:Y:S01]  /*14830*/  @P6 STG.E.U16 desc[UR36][R4.64+0xe0], R82 ;  /* 0x0000e05204006986 */ /* 0x0001e2000c101524 */
[----:B------:R-:W-:Y:S01]  /*14840*/  FMUL R87, R87, R2 ;  /* 0x0000000257577220 */ /* 0x000fe20000400000 */
[----:B------:R-:W-:Y:S02]  /*14850*/  F2FP.F16.F32.PACK_AB R84, RZ, R84 ;  /* 0x00000054ff54723e */ /* 0x000fe400000000ff */
[----:B------:R-:W-:Y:S02]  /*14860*/  F2FP.F16.F32.PACK_AB R85, RZ, R85 ;  /* 0x00000055ff55723e */ /* 0x000fe400000000ff */
[----:B------:R-:W-:Y:S01]  /*14870*/  F2FP.F16.F32.PACK_AB R86, RZ, R86 ;  /* 0x00000056ff56723e */ /* 0x000fe200000000ff */
[----:B0-----:R-:W-:Y:S02]  /*14880*/  @P5 IMAD.MOV.U32 R4, RZ, RZ, R6 ;  /* 0x000000ffff045224 */ /* 0x001fe400078e0006 */
[----:B------:R-:W-:Y:S01]  /*14890*/  @P5 IMAD.MOV.U32 R5, RZ, RZ, R7 ;  /* 0x000000ffff055224 */ /* 0x000fe200078e0007 */
[----:B------:R-:W-:-:S04]  /*148a0*/  F2FP.F16.F32.PACK_AB R87, RZ, R87 ;  /* 0x00000057ff57723e */ /* 0x000fc800000000ff */
[----:B------:R0:W-:Y:S04]  /*148b0*/  @P5 STG.E.U16 desc[UR36][R4.64+0xe2], R83 ;  /* 0x0000e25304005986 */ /* 0x0001e8000c101524 */
[----:B------:R1:W-:Y:S04]  /*148c0*/  @P3 STG.E.U16 desc[UR36][R8.64+0xf0], R84 ;  /* 0x0000f05408003986 */ /* 0x0003e8000c101524 */
[----:B------:R1:W-:Y:S01]  /*148d0*/  @P1 STG.E.U16 desc[UR36][R10.64+0xf2], R85 ;  /* 0x0000f2550a001986 */ /* 0x0003e2000c101524 */
[----:B0-----:R-:W-:Y:S01]  /*148e0*/  @P4 IMAD.MOV.U32 R4, RZ, RZ, R6 ;  /* 0x000000ffff044224 */ /* 0x001fe200078e0006 */
[----:B------:R-:W-:-:S05]  /*148f0*/  @P4 MOV R5, R7 ;  /* 0x0000000700054202 */ /* 0x000fca0000000f00 */
[----:B------:R1:W-:Y:S04]  /*14900*/  @P4 STG.E.U16 desc[UR36][R4.64+0xf0], R86 ;  /* 0x0000f05604004986 */ /* 0x0003e8000c101524 */
[----:B------:R1:W-:Y:S02]  /*14910*/  @P0 STG.E.U16 desc[UR36][R6.64+0xf2], R87 ;  /* 0x0000f25706000986 */ /* 0x0003e4000c101524 */
.L_x_536:
[----:B------:R-:W-:Y:S05]  /*14920*/  BSYNC B0 ;  /* 0x0000000000007941 */ /* 0x000fea0003800000 */
.L_x_32:
[----:B01----:R-:W2:Y:S04]  /*14930*/  LDL.LU R5, [R1+0x104] ;  /* 0x0001040001057983 */ /* 0x003ea80000300800 */
[----:B------:R-:W2:Y:S01]  /*14940*/  LDL.LU R4, [R1+0x108] ;  /* 0x0001080001047983 */ /* 0x000ea20000300800 */
[----:B------:R-:W-:Y:S01]  /*14950*/  ULDC UR4, c[0x0][0xc] ;  /* 0x0000030000047ab9 */ /* 0x000fe20000000800 */
[----:B------:R-:W-:Y:S01]  /*14960*/  ULDC UR5, c[0x0][0x10] ;  /* 0x0000040000057ab9 */ /* 0x000fe20000000800 */
[----:B-----5:R-:W2:Y:S01]  /*14970*/  LDC R3, c[0x0][0x14] ;  /* 0x00000500ff037b82 */ /* 0x020ea20000000800 */
[----:B------:R-:W-:Y:S01]  /*14980*/  UIMAD.WIDE.U32 UR4, UR4, UR5, URZ ;  /* 0x00000005040472a5 */ /* 0x000fe2000f8e003f */
[----:B----4-:R-:W-:Y:S01]  /*14990*/  PRMT R0, RZ, 0x7610, R0 ;  /* 0x00007610ff007816 */ /* 0x010fe20000000000 */
[----:B------:R-:W-:Y:S01]  /*149a0*/  UMOV UR42, 0xffffffff ;  /* 0xffffffff002a7882 */ /* 0x000fe20000000000 */
[----:B------:R-:W-:-:S03]  /*149b0*/  UMOV UR43, 0xffffffff ;  /* 0xffffffff002b7882 */ /* 0x000fc60000000000 */
[----:B--2---:R-:W-:-:S04]  /*149c0*/  IMAD.WIDE.U32 R4, R3, UR4, R4 ;  /* 0x0000000403047c25 */ /* 0x004fc8000f8e0004 */
[----:B------:R-:W-:Y:S01]  /*149d0*/  IMAD R3, R3, UR5, RZ ;  /* 0x0000000503037c24 */ /* 0x000fe2000f8e02ff */
[----:B------:R-:W-:Y:S01]  /*149e0*/  ULDC.64 UR4, c[0x0][0x650] ;  /* 0x0001940000047ab9 */ /* 0x000fe20000000a00 */
[----:B------:R-:W-:Y:S01]  /*149f0*/  IMAD.MOV.U32 R7, RZ, RZ, R4 ;  /* 0x000000ffff077224 */ /* 0x000fe200078e0004 */
[----:B------:R-:W-:Y:S01]  /*14a00*/  ISETP.GE.U32.AND P0, PT, R4, UR4, PT ;  /* 0x0000000404007c0c */ /* 0x000fe2000bf06070 */
[----:B------:R-:W-:-:S05]  /*14a10*/  IMAD.IADD R6, R5, 0x1, R3 ;  /* 0x0000000105067824 */ /* 0x000fca00078e0203 */
[----:B------:R0:W-:Y:S01]  /*14a20*/  STL [R1+0x104], R6 ;  /* 0x0001040601007387 */ /* 0x0001e20000100800 */
[----:B------:R-:W-:-:S03]  /*14a30*/  ISETP.GE.U32.AND.EX P0, PT, R6, UR5, PT, P0 ;  /* 0x0000000506007c0c */ /* 0x000fc6000bf06100 */
[----:B------:R0:W-:Y:S10]  /*14a40*/  STL [R1+0x108], R7 ;  /* 0x0001080701007387 */ /* 0x0001f40000100800 */
[----:B0-----:R-:W-:Y:S05]  /*14a50*/  @P0 BRA `(.L_x_537) ;  /* 0x0000000400880947 */ /* 0x001fea0003800000 */
[----:B------:R-:W0:Y:S01]  /*14a60*/  S2UR UR6, SR_CTAID.X ;  /* 0x00000000000679c3 */ /* 0x000e220000002500 */
[----:B------:R-:W-:Y:S01]  /*14a70*/  ULDC.64 UR12, c[0x0][0x628] ;  /* 0x00018a00000c7ab9 */ /* 0x000fe20000000a00 */
[----:B------:R-:W-:Y:S01]  /*14a80*/  ULDC UR4, c[0x0][0x150] ;  /* 0x0000540000047ab9 */ /* 0x000fe20000000800 */
[----:B------:R-:W-:Y:S01]  /*14a90*/  ISETP.NE.U32.AND P0, PT, RZ, UR12, PT ;  /* 0x0000000cff007c0c */ /* 0x000fe2000bf05070 */
[----:B------:R-:W-:Y:S01]  /*14aa0*/  ULDC UR15, c[0x0][0x630] ;  /* 0x00018c00000f7ab9 */ /* 0x000fe20000000800 */
[C---:B------:R-:W-:Y:S01]  /*14ab0*/  R2UR UR16, R7.reuse ;  /* 0x00000000071072ca */ /* 0x040fe200000e0000 */
[----:B------:R-:W-:Y:S01]  /*14ac0*/  ULDC UR19, c[0x0][0x154] ;  /* 0x0000550000137ab9 */ /* 0x000fe20000000800 */
[----:B------:R-:W-:Y:S01]  /*14ad0*/  ISETP.NE.AND.EX P0, PT, RZ, UR13, PT, P0 ;  /* 0x0000000dff007c0c */ /* 0x000fe2000bf05300 */
[----:B------:R-:W1:Y:S01]  /*14ae0*/  S2UR UR18, SR_CTAID.Y ;  /* 0x00000000001279c3 */ /* 0x000e620000002600 */
[----:B------:R-:W-:Y:S02]  /*14af0*/  R2UR UR17, R6 ;  /* 0x00000000061172ca */ /* 0x000fe400000e0000 */
[----:B------:R-:W-:-:S02]  /*14b00*/  R2UR UR10, R7 ;  /* 0x00000000070a72ca */ /* 0x000fc400000e0000 */
[----:B------:R-:W-:Y:S02]  /*14b10*/  R2UR UR11, R6 ;  /* 0x00000000060b72ca */ /* 0x000fe400000e0000 */
[----:B0-----:R-:W-:-:S05]  /*14b20*/  I2FP.F32.U32 R0, UR6 ;  /* 0x0000000600007c45 */ /* 0x001fca0008201000 */
[----:B------:R-:W-:-:S04]  /*14b30*/  FMUL R0, R0, UR4 ;  /* 0x0000000400007c20 */ /* 0x000fc80008400000 */
[----:B------:R0:W2:Y:S01]  /*14b40*/  F2I.U32.TRUNC.NTZ R3, R0 ;  /* 0x0000000000037305 */ /* 0x0000a2000020f000 */
[----:B-1----:R-:W-:Y:S05]  /*14b50*/  @!P0 BRA `(.L_x_538) ;  /* 0x0000000000308947 */ /* 0x002fea0003800000 */
        /* <DEDUP_REMOVED lines=12> */
.L_x_538:
[----:B------:R-:W-:Y:S01]  /*14c20*/  USHF.R.U64 UR43, UR10, UR15, UR11 ;  /* 0x0000000f0a2b7299 */ /* 0x000fe2000800120b */
[----:B0-----:R-:W-:Y:S01]  /*14c30*/  I2FP.F32.U32 R0, UR18 ;  /* 0x0000001200007c45 */ /* 0x001fe20008201000 */
[----:B------:R-:W-:Y:S02]  /*14c40*/  USHF.R.U32.HI UR4, URZ, UR15, UR11 ;  /* 0x0000000f3f047299 */ /* 0x000fe4000801160b */
[----:B------:R-:W-:Y:S02]  /*14c50*/  UIADD3 UR10, UP0, URZ, -UR43, URZ ;  /* 0x8000002b3f0a7290 */ /* 0x000fe4000ff1e03f */
[----:B------:R-:W-:Y:S01]  /*14c60*/  FMUL R0, R0, UR19 ;  /* 0x0000001300007c20 */ /* 0x000fe20008400000 */
[----:B------:R-:W-:Y:S01]  /*14c70*/  ULDC.64 UR12, c[0x0][0x620] ;  /* 0x00018800000c7ab9 */ /* 0x000fe20000000a00 */
[----:B------:R-:W-:Y:S01]  /*14c80*/  UIADD3.X UR4, URZ, ~UR4, URZ, UP0, !UPT ;  /* 0x800000043f047290 */ /* 0x000fe200087fe43f */
[----:B------:R-:W-:Y:S01]  /*14c90*/  UMOV UR8, UR16 ;  /* 0x0000001000087c82 */ /* 0x000fe20008000000 */
[----:B------:R-:W-:-:S02]  /*14ca0*/  UMOV UR9, UR17 ;  /* 0x0000001100097c82 */ /* 0x000fc40008000000 */
[----:B------:R-:W-:Y:S01]  /*14cb0*/  UIMAD UR4, UR4, UR12, URZ ;  /* 0x0000000c040472a4 */ /* 0x000fe2000f8e023f */
[----:B------:R-:W0:Y:S01]  /*14cc0*/  F2I.U32.TRUNC.NTZ R0, R0 ;  /* 0x0000000000007305 */ /* 0x000e22000020f000 */
[----:B------:R-:W-:Y:S01]  /*14cd0*/  UIMAD.WIDE.U32 UR8, UR10, UR12, UR8 ;  /* 0x0000000c0a0872a5 */ /* 0x000fe2000f8e0008 */
[----:B--2---:R-:W-:Y:S01]  /*14ce0*/  R2UR UR12, R3 ;  /* 0x00000000030c72ca */ /* 0x004fe200000e0000 */
[----:B------:R-:W-:Y:S01]  /*14cf0*/  UIMAD UR10, UR10, UR13, UR4 ;  /* 0x0000000d0a0a72a4 */ /* 0x000fe2000f8e0204 */
[----:B------:R-:W-:Y:S01]  /*14d00*/  ULDC UR11, c[0x0][0x618] ;  /* 0x00018600000b7ab9 */ /* 0x000fe20000000800 */
[----:B------:R-:W-:Y:S02]  /*14d10*/  ULDC UR21, c[0x0][0x658] ;  /* 0x0001960000157ab9 */ /* 0x000fe40000000800 */
[----:B------:R-:W-:Y:S01]  /*14d20*/  UIADD3 UR9, UR9, UR10, URZ ;  /* 0x0000000a09097290 */ /* 0x000fe2000fffe03f */
[----:B------:R-:W-:Y:S01]  /*14d30*/  UMOV UR15, 0xffffffff ;  /* 0xffffffff000f7882 */ /* 0x000fe20000000000 */
[----:B------:R-:W-:Y:S01]  /*14d40*/  ULDC.64 UR4, c[0x0][0x640] ;  /* 0x0001900000047ab9 */ /* 0x000fe20000000a00 */
[----:B------:R-:W-:Y:S01]  /*14d50*/  USHF.L.U32 UR15, UR15, UR21, URZ ;  /* 0x000000150f0f7299 */ /* 0x000fe2000800063f */
[----:B------:R-:W-:Y:S01]  /*14d60*/  ISETP.NE.U32.AND P0, PT, RZ, UR4, PT ;  /* 0x00000004ff007c0c */ /* 0x000fe2000bf05070 */
[----:B------:R-:W-:-:S02]  /*14d70*/  USHF.R.U64 UR16, UR8, UR11, UR9 ;  /* 0x0000000b08107299 */ /* 0x000fc40008001209 */
[----:B------:R-:W-:Y:S01]  /*14d80*/  USHF.R.U32.HI UR8, URZ, UR11, UR9 ;  /* 0x0000000b3f087299 */ /* 0x000fe20008011609 */
[----:B0-----:R-:W-:Y:S01]  /*14d90*/  R2UR UR14, R0 ;  /* 0x00000000000e72ca */ /* 0x001fe200000e0000 */
[----:B------:R-:W-:Y:S01]  /*14da0*/  ULDC UR17, c[0x0][0x608] ;  /* 0x0001820000117ab9 */ /* 0x000fe20000000800 */
[----:B------:R-:W-:Y:S01]  /*14db0*/  ULOP3.LUT UR41, URZ, UR15, URZ, 0x33, !UPT ;  /* 0x0000000f3f297292 */ /* 0x000fe2000f8e333f */
[----:B------:R-:W-:Y:S01]  /*14dc0*/  ISETP.NE.AND.EX P0, PT, RZ, UR5, PT, P0 ;  /* 0x00000005ff007c0c */ /* 0x000fe2000bf05300 */
[----:B------:R-:W-:Y:S02]  /*14dd0*/  USHF.R.U64 UR15, UR16, UR17, UR8 ;  /* 0x00000011100f7299 */ /* 0x000fe40008001208 */
[----:B------:R-:W-:Y:S02]  /*14de0*/  USHF.R.U32.HI UR8, URZ, UR17, UR8 ;  /* 0x000000113f087299 */ /* 0x000fe40008011608 */
[----:B------:R-:W-:Y:S02]  /*14df0*/  UIADD3 UR12, -UR12, URZ, URZ ;  /* 0x0000003f0c0c7290 */ /* 0x000fe4000fffe13f */
[----:B------:R-:W-:Y:S01]  /*14e00*/  USHF.R.U64 UR17, UR15, UR21, UR8 ;  /* 0x000000150f117299 */ /* 0x000fe20008001208 */
[----:B------:R-:W-:Y:S01]  /*14e10*/  UMOV UR19, 0x1 ;  /* 0x0000000100137882 */ /* 0x000fe20000000000 */
[----:B------:R-:W-:Y:S01]  /*14e20*/  ULDC UR13, c[0x0][0x144] ;  /* 0x00005100000d7ab9 */ /* 0x000fe20000000800 */
[----:B------:R-:W-:Y:S01]  /*14e30*/  ULDC UR7, c[0x0][0x600] ;  /* 0x0001800000077ab9 */ /* 0x000fe20000000800 */
[----:B------:R-:W-:-:S02]  /*14e40*/  USHF.L.U32 UR24, UR19, UR21, URZ ;  /* 0x0000001513187299 */ /* 0x000fc4000800063f */
[----:B------:R-:W-:Y:S02]  /*14e50*/  USHF.R.U32.HI UR8, URZ, UR21, UR8 ;  /* 0x000000153f087299 */ /* 0x000fe40008011608 */
[----:B------:R-:W-:Y:S02]  /*14e60*/  UIMAD UR21, UR13, UR12, UR6 ;  /* 0x0000000c0d1572a4 */ /* 0x000fe4000f8e0206 */
[----:B------:R-:W-:Y:S02]  /*14e70*/  UIADD3 UR20, UR7, -0x1, URZ ;  /* 0xffffffff07147890 */ /* 0x000fe4000fffe03f */
[----:B------:R-:W-:Y:S01]  /*14e80*/  UIADD3 UR19, -UR14, URZ, URZ ;  /* 0x0000003f0e137290 */ /* 0x000fe2000fffe13f */
[----:B------:R-:W-:Y:S01]  /*14e90*/  ULDC UR25, c[0x0][0x148] ;  /* 0x0000520000197ab9 */ /* 0x000fe20000000800 */
[----:B------:R-:W-:Y:S01]  /*14ea0*/  ULDC UR22, c[0x0][0x648] ;  /* 0x0001920000167ab9 */ /* 0x000fe20000000800 */
[----:B------:R-:W-:Y:S01]  /*14eb0*/  ULDC UR23, c[0x0][0x638] ;  /* 0x00018e0000177ab9 */ /* 0x000fe20000000800 */
        /* <DEDUP_REMOVED lines=14> */
.L_x_539:
[----:B------:R-:W-:Y:S01]  /*14fa0*/  UISETP.NE.AND UP0, UPT, UR46, URZ, UPT ;  /* 0x0000003f2e00728c */ /* 0x000fe2000bf05270 */
[----:B------:R-:W-:Y:S01]  /*14fb0*/  IMAD.MOV.U32 R0, RZ, RZ, 0x1 ;  /* 0x00000001ff007424 */ /* 0x000fe200078e00ff */
[----:B------:R-:W-:Y:S02]  /*14fc0*/  USHF.R.U64 UR4, UR6, UR22, UR8 ;  /* 0x0000001606047299 */ /* 0x000fe40008001208 */
[----:B------:R-:W-:Y:S02]  /*14fd0*/  ULOP3.LUT UR41, UR15, UR41, URZ, 0xc0, !UPT ;  /* 0x000000290f297292 */ /* 0x000fe4000f8ec03f */
[----:B------:R-:W-:Y:S02]  /*14fe0*/  UIADD3 UR5, -UR4, URZ, URZ ;  /* 0x0000003f04057290 */ /* 0x000fe4000fffe13f */
[----:B------:R-:W-:Y:S02]  /*14ff0*/  UIMAD UR41, UR24, UR4, UR41 ;  /* 0x00000004182972a4 */ /* 0x000fe4000f8e0229 */
[----:B------:R-:W-:-:S02]  /*15000*/  ULOP3.LUT UR16, UR16, UR20, URZ, 0xc0, !UPT ;  /* 0x0000001410107292 */ /* 0x000fc4000f8ec03f */
[----:B------:R-:W-:Y:S02]  /*15010*/  @UP0 UIMAD UR21, UR25, UR19, UR18 ;  /* 0x00000013191502a4 */ /* 0x000fe4000f8e0212 */
[----:B------:R-:W-:-:S03]  /*15020*/  UIMAD UR4, UR5, UR23, UR17 ;  /* 0x00000017050472a4 */ /* 0x000fc6000f8e0211 */
[----:B------:R-:W-:Y:S01]  /*15030*/  ULDC UR5, c[0x0][0x610] ;  /* 0x0001840000057ab9 */ /* 0x000fe20000000800 */
[----:B------:R-:W-:Y:S02]  /*15040*/  UIMAD UR4, UR4, UR7, UR16 ;  /* 0x00000007040472a4 */ /* 0x000fe4000f8e0210 */
[----:B------:R-:W-:-:S04]  /*15050*/  UIMAD UR41, UR41, UR5, UR21 ;  /* 0x00000005292972a4 */ /* 0x000fc8000f8e0215 */
[----:B------:R-:W-:Y:S02]  /*15060*/  USEL UR42, UR4, UR41, !UP0 ;  /* 0x00000029042a7287 */ /* 0x000fe4000c000000 */
[----:B------:R-:W-:-:S12]  /*15070*/  USEL UR41, UR41, UR4, !UP0 ;  /* 0x0000000429297287 */ /* 0x000fd8000c000000 */
.L_x_537:
[----:B------:R-:W-:-:S13]  /*15080*/  LOP3.LUT P0, RZ, R0, 0xff, RZ, 0xc0, !PT ;  /* 0x000000ff00ff7812 */ /* 0x000fda000780c0ff */
[----:B------:R-:W-:Y:S05]  /*15090*/  @P0 BRA `(.L_x_540) ;  /* 0xfffffec000d00947 */ /* 0x000fea000383ffff */
[----:B------:R-:W-:Y:S05]  /*150a0*/  EXIT ;  /* 0x000000000000794d */ /* 0x000fea0003800000 */
.L_x_7:
[----:B------:R-:W2:Y:S01]  /*150b0*/  LDL R5, [R1+0x108] ;  /* 0x0001080001057983 */ /* 0x000ea20000100800 */
[----:B------:R-:W-:-:S03]  /*150c0*/  ULDC.64 UR4, c[0x0][0x650] ;  /* 0x0001940000047ab9 */ /* 0x000fc60000000a00 */
[----:B------:R-:W3:Y:S01]  /*150d0*/  LDL R2, [R1+0x104] ;  /* 0x0001040001027983 */ /* 0x000ee20000100800 */
[----:B------:R-:W-:Y:S01]  /*150e0*/  PRMT R0, RZ, 0x7610, R0 ;  /* 0x00007610ff007816 */ /* 0x000fe20000000000 */
[----:B------:R-:W-:Y:S01]  /*150f0*/  IMAD.MOV.U32 R3, RZ, RZ, -0x1 ;  /* 0xffffffffff037424 */ /* 0x000fe200078e00ff */
[----:B------:R-:W-:Y:S01]  /*15100*/  MOV R4, 0xffffffff ;  /* 0xffffffff00047802 */ /* 0x000fe20000000f00 */
[----:B------:R-:W-:Y:S01]  /*15110*/  IMAD.MOV.U32 R10, RZ, RZ, -0x1 ;  /* 0xffffffffff0a7424 */ /* 0x000fe200078e00ff */
[----:B--2---:R-:W-:-:S04]  /*15120*/  ISETP.GE.U32.AND P0, PT, R5, UR4, PT ;  /* 0x0000000405007c0c */ /* 0x004fc8000bf06070 */
[----:B---3--:R-:W-:-:S13]  /*15130*/  ISETP.GE.U32.AND.EX P0, PT, R2, UR5, PT, P0 ;  /* 0x0000000502007c0c */ /* 0x008fda000bf06100 */
        /* <DEDUP_REMOVED lines=21> */
.L_x_542:
[----:B------:R-:W-:Y:S01]  /*15290*/  USHF.R.U64 UR4, UR14, UR19, UR15 ;  /* 0x000000130e047299 */ /* 0x000fe2000800120f */
[----:B------:R-:W-:Y:S01]  /*152a0*/  R2UR UR7, R2 ;  /* 0x00000000020772ca */ /* 0x000fe200000e0000 */
[----:B------:R-:W-:Y:S02]  /*152b0*/  USHF.R.U32.HI UR5, URZ, UR19, UR15 ;  /* 0x000000133f057299 */ /* 0x000fe4000801160f */
[----:B------:R-:W-:Y:S01]  /*152c0*/  UIADD3 UR13, UP0, URZ, -UR4, URZ ;  /* 0x800000043f0d7290 */ /* 0x000fe2000ff1e03f */
[----:B------:R-:W-:Y:S01]  /*152d0*/  ULDC.64 UR14, c[0x0][0x620] ;  /* 0x00018800000e7ab9 */ /* 0x000fe20000000a00 */
[----:B------:R-:W-:Y:S02]  /*152e0*/  UMOV UR6, UR20 ;  /* 0x0000001400067c82 */ /* 0x000fe40008000000 */
[----:B------:R-:W-:Y:S02]  /*152f0*/  UIADD3.X UR5, URZ, ~UR5, URZ, UP0, !UPT ;  /* 0x800000053f057290 */ /* 0x000fe400087fe43f */
[----:B------:R-:W-:-:S02]  /*15300*/  UISETP.NE.AND UP1, UPT, UR46, URZ, UPT ;  /* 0x0000003f2e00728c */ /* 0x000fc4000bf25270 */
[----:B------:R-:W-:Y:S02]  /*15310*/  UIMAD UR5, UR5, UR14, URZ ;  /* 0x0000000e050572a4 */ /* 0x000fe4000f8e023f */
[----:B------:R-:W-:Y:S02]  /*15320*/  UIMAD.WIDE.U32 UR6, UR13, UR14, UR6 ;  /* 0x0000000e0d0672a5 */ /* 0x000fe4000f8e0006 */
[----:B------:R-:W-:Y:S01]  /*15330*/  UIMAD UR5, UR13, UR15, UR5 ;  /* 0x0000000f0d0572a4 */ /* 0x000fe2000f8e0205 */
[----:B------:R-:W-:Y:S02]  /*15340*/  ULDC UR14, c[0x0][0x608] ;  /* 0x00018200000e7ab9 */ /* 0x000fe40000000800 */
[----:B------:R-:W-:Y:S01]  /*15350*/  ULDC UR13, c[0x0][0x618] ;  /* 0x00018600000d7ab9 */ /* 0x000fe20000000800 */
[----:B------:R-:W-:Y:S01]  /*15360*/  UIADD3 UR5, UR7, UR5, URZ ;  /* 0x0000000507057290 */ /* 0x000fe2000fffe03f */
[----:B------:R-:W-:Y:S01]  /*15370*/  ULDC UR22, c[0x0][0x658] ;  /* 0x0001960000167ab9 */ /* 0x000fe20000000800 */
[----:B------:R-:W-:-:S02]  /*15380*/  @UP1 UIMAD UR8, UR11, UR12, UR10 ;  /* 0x0000000c0b0812a4 */ /* 0x000fc4000f8e020a */
[----:B------:R-:W-:Y:S02]  /*15390*/  USHF.R.U64 UR17, UR6, UR13, UR5 ;  /* 0x0000000d06117299 */ /* 0x000fe40008001205 */
[----:B------:R-:W-:Y:S01]  /*153a0*/  USHF.R.U32.HI UR5, URZ, UR13, UR5 ;  /* 0x0000000d3f057299 */ /* 0x000fe20008011605 */
[----:B------:R-:W-:Y:S01]  /*153b0*/  ULDC.64 UR6, c[0x0][0x640] ;  /* 0x0001900000067ab9 */ /* 0x000fe20000000a00 */
[----:B------:R-:W-:Y:S01]  /*153c0*/  UMOV UR10, 0xffffffff ;  /* 0xffffffff000a7882 */ /* 0x000fe20000000000 */
[----:B------:R-:W-:Y:S01]  /*153d0*/  ISETP.NE.U32.AND P0, PT, RZ, UR6, PT ;  /* 0x00000006ff007c0c */ /* 0x000fe2000bf05070 */
[----:B------:R-:W-:Y:S02]  /*153e0*/  USHF.R.U64 UR18, UR17, UR14, UR5 ;  /* 0x0000000e11127299 */ /* 0x000fe40008001205 */
[----:B------:R-:W-:Y:S01]  /*153f0*/  USHF.R.U32.HI UR5, URZ, UR14, UR5 ;  /* 0x0000000e3f057299 */ /* 0x000fe20008011605 */
[----:B------:R-:W-:Y:S01]  /*15400*/  ISETP.NE.AND.EX P0, PT, RZ, UR7, PT, P0 ;  /* 0x00000007ff007c0c */ /* 0x000fe2000bf05300 */
[----:B------:R-:W-:-:S02]  /*15410*/  USHF.L.U32 UR11, UR10, UR22, URZ ;  /* 0x000000160a0b7299 */ /* 0x000fc4000800063f */
[----:B------:R-:W-:Y:S01]  /*15420*/  USHF.R.U64 UR19, UR18, UR22, UR5 ;  /* 0x0000001612137299 */ /* 0x000fe20008001205 */
[----:B------:R-:W-:Y:S01]  /*15430*/  ULDC UR20, c[0x0][0x600] ;  /* 0x0001800000147ab9 */ /* 0x000fe20000000800 */
[----:B------:R-:W-:Y:S02]  /*15440*/  USHF.R.U32.HI UR10, URZ, UR22, UR5 ;  /* 0x000000163f0a7299 */ /* 0x000fe40008011605 */
[----:B------:R-:W-:Y:S02]  /*15450*/  UIADD3 UR21, UR20, -0x1, URZ ;  /* 0xffffffff14157890 */ /* 0x000fe4000fffe03f */
[----:B------:R-:W-:Y:S01]  /*15460*/  ULOP3.LUT UR26, URZ, UR11, URZ, 0x33, !UPT ;  /* 0x0000000b3f1a7292 */ /* 0x000fe2000f8e333f */
        /* <DEDUP_REMOVED lines=17> */
.L_x_543:
[----:B------:R-:W-:Y:S01]  /*15580*/  USHF.R.U64 UR6, UR5, UR23, UR10 ;  /* 0x0000001705067299 */ /* 0x000fe2000800120a */
[----:B------:R-:W-:Y:S01]  /*15590*/  IMAD.MOV.U32 R0, RZ, RZ, 0x1 ;  /* 0x00000001ff007424 */ /* 0x000fe200078e00ff */
[----:B------:R-:W-:Y:S01]  /*155a0*/  USHF.L.U32 UR25, UR25, UR22, URZ ;  /* 0x0000001619197299 */ /* 0x000fe2000800063f */
[----:B------:R-:W-:Y:S01]  /*155b0*/  MOV R10, UR4 ;  /* 0x00000004000a7c02 */ /* 0x000fe20008000f00 */
[----:B------:R-:W-:Y:S02]  /*155c0*/  ULOP3.LUT UR5, UR18, UR26, URZ, 0xc0, !UPT ;  /* 0x0000001a12057292 */ /* 0x000fe4000f8ec03f */
[----:B------:R-:W-:Y:S02]  /*155d0*/  UIADD3 UR7, -UR6, URZ, URZ ;  /* 0x0000003f06077290 */ /* 0x000fe4000fffe13f */
[----:B------:R-:W-:Y:S02]  /*155e0*/  UIMAD UR6, UR25, UR6, UR5 ;  /* 0x00000006190672a4 */ /* 0x000fe4000f8e0205 */
[----:B------:R-:W-:-:S02]  /*155f0*/  ULOP3.LUT UR17, UR17, UR21, URZ, 0xc0, !UPT ;  /* 0x0000001511117292 */ /* 0x000fc4000f8ec03f */
[----:B------:R-:W-:Y:S02]  /*15600*/  UIMAD UR5, UR7, UR24, UR19 ;  /* 0x00000018070572a4 */ /* 0x000fe4000f8e0213 */
[----:B------:R-:W-:Y:S01]  /*15610*/  UISETP.NE.AND UP0, UPT, UR46, URZ, UPT ;  /* 0x0000003f2e00728c */ /* 0x000fe2000bf05270 */
[----:B------:R-:W-:Y:S01]  /*15620*/  ULDC UR7, c[0x0][0x610] ;  /* 0x0001840000077ab9 */ /* 0x000fe20000000800 */
[----:B------:R-:W-:Y:S02]  /*15630*/  UIMAD UR5, UR5, UR20, UR17 ;  /* 0x00000014050572a4 */ /* 0x000fe4000f8e0211 */
[----:B------:R-:W-:-:S04]  /*15640*/  UIMAD UR8, UR6, UR7, UR8 ;  /* 0x00000007060872a4 */ /* 0x000fc8000f8e0208 */
[----:B------:R-:W-:Y:S02]  /*15650*/  USEL UR6, UR5, UR8, !UP0 ;  /* 0x0000000805067287 */ /* 0x000fe4000c000000 */
[----:B------:R-:W-:-:S04]  /*15660*/  USEL UR8, UR8, UR5, !UP0 ;  /* 0x0000000508087287 */ /* 0x000fc8000c000000 */
[----:B------:R-:W-:Y:S02]  /*15670*/  IMAD.U32 R3, RZ, RZ, UR6 ;  /* 0x00000006ff037e24 */ /* 0x000fe4000f8e00ff */
[----:B------:R-:W-:-:S07]  /*15680*/  IMAD.U32 R4, RZ, RZ, UR8 ;  /* 0x00000008ff047e24 */ /* 0x000fce000f8e00ff */
.L_x_541:
[----:B------:R-:W-:-:S08]  /*15690*/  NOP ;  /* 0x0000000000007918 */ /* 0x000fd00000000000 */
[----:B0-----:R-:W0:-:S00]  /*156a0*/  USETMAXREG.DEALLOC.CTAPOOL 0x18 ;  /* 0x00000018000079c8 */ /* 0x001e0000080e0500 */
[----:B------:R-:W-:-:S13]  /*156b0*/  ISETP.NE.AND P0, PT, RZ, UR9, PT ;  /* 0x00000009ff007c0c */ /* 0x000fda000bf05270 */
[----:B------:R-:W-:Y:S05]  /*156c0*/  @P0 EXIT ;  /* 0x000000000000094d */ /* 0x000fea0003800000 */
[----:B0-----:R-:W-:Y:S01]  /*156d0*/  LOP3.LUT P0, RZ, R0, 0xff, RZ, 0xc0, !PT ;  /* 0x000000ff00ff7812 */ /* 0x001fe2000780c0ff */
[----:B------:R-:W-:Y:S01]  /*156e0*/  IMAD.MOV.U32 R0, RZ, RZ, 0x1 ;  /* 0x00000001ff007424 */ /* 0x000fe200078e00ff */
[----:B------:R-:W-:-:S11]  /*156f0*/  MOV R6, RZ ;  /* 0x000000ff00067202 */ /* 0x000fd60000000f00 */
[----:B------:R-:W-:Y:S05]  /*15700*/  @!P0 BRA `(.L_x_544) ;  /* 0x0000000c00748947 */ /* 0x000fea0003800000 */
[----:B------:R-:W0:Y:S01]  /*15710*/  S2R R9, SR_CgaCtaId ;  /* 0x0000000000097919 */ /* 0x000e220000008800 */
[----:B------:R-:W-:Y:S01]  /*15720*/  ULDC UR4, c[0x0][0x28c] ;  /* 0x0000a30000047ab9 */ /* 0x000fe20000000800 */
[----:B------:R-:W-:Y:S01]  /*15730*/  ULDC UR8, c[0x0][0x658] ;  /* 0x0001960000087ab9 */ /* 0x000fe20000000800 */
[----:B------:R-:W-:Y:S01]  /*15740*/  UIADD3 UR9, UR4, 0x1f, URZ ;  /* 0x0000001f04097890 */ /* 0x000fe2000fffe03f */
[----:B------:R-:W-:Y:S01]  /*15750*/  BSSY B0, `(.L_x_544) ;  /* 0x00000d8000007945 */ /* 0x000fe20003800000 */
[----:B------:R-:W-:Y:S01]  /*15760*/  UMOV UR7, 0xffffffff ;  /* 0xffffffff00077882 */ /* 0x000fe20000000000 */
[----:B------:R-:W-:Y:S01]  /*15770*/  ULDC UR6, c[0x0][0xc] ;  /* 0x0000030000067ab9 */ /* 0x000fe20000000800 */
[----:B------:R-:W-:Y:S01]  /*15780*/  USHF.R.S32.HI UR10, URZ, 0x1f, UR9 ;  /* 0x0000001f3f0a7899 */ /* 0x000fe20008011409 */
[----:B------:R-:W-:Y:S01]  /*15790*/  IMAD.MOV.U32 R8, RZ, RZ, 0x1 ;  /* 0x00000001ff087424 */ /* 0x000fe200078e00ff */
[----:B------:R-:W-:Y:S01]  /*157a0*/  USHF.L.U32 UR11, UR7, UR8, URZ ;  /* 0x00000008070b7299 */ /* 0x000fe2000800063f */
[----:B------:R-:W-:Y:S01]  /*157b0*/  MOV R0, 0x1 ;  /* 0x0000000100007802 */ /* 0x000fe20000000f00 */
[----:B------:R-:W-:Y:S01]  /*157c0*/  ULDC UR5, c[0x0][0x600] ;  /* 0x0001800000057ab9 */ /* 0x000fe20000000800 */
[----:B------:R-:W-:Y:S01]  /*157d0*/  ULDC UR7, c[0x0][0x10] ;  /* 0x0000040000077ab9 */ /* 0x000fe20000000800 */
[----:B------:R-:W-:Y:S01]  /*157e0*/  UMOV UR12, 0x1 ;  /* 0x00000001000c7882 */ /* 0x000fe20000000000 */
[----:B------:R-:W-:Y:S01]  /*157f0*/  UIADD3 UR4, UR5, -0x1, URZ ;  /* 0xffffffff05047890 */ /* 0x000fe2000fffe03f */
[----:B------:R-:W-:Y:S01]  /*15800*/  IMAD.MOV.U32 R6, RZ, RZ, RZ ;  /* 0x000000ffff067224 */ /* 0x000fe200078e00ff */
[----:B------:R-:W-:-:S02]  /*15810*/  UIMAD.WIDE.U32 UR6, UR6, UR7, URZ ;  /* 0x00000007060672a5 */ /* 0x000fc4000f8e003f */
[----:B------:R-:W-:Y:S02]  /*15820*/  ULEA.HI UR10, UR10, UR9, URZ, 0x5 ;  /* 0x000000090a0a7291 */ /* 0x000fe4000f8f283f */
[----:B------:R-:W-:Y:S02]  /*15830*/  USHF.L.U32 UR5, UR12, UR8, URZ ;  /* 0x000000080c057299 */ /* 0x000fe4000800063f */
[----:B------:R-:W-:Y:S01]  /*15840*/  USHF.R.S32.HI UR18, URZ, 0x5, UR10 ;  /* 0x000000053f127899 */ /* 0x000fe2000801140a */
[----:B------:R-:W-:Y:S01]  /*15850*/  ULDC UR8, c[0x0][0x14] ;  /* 0x0000050000087ab9 */ /* 0x000fe20000000800 */
[----:B------:R-:W-:Y:S02]  /*15860*/  ULOP3.LUT UR21, UR40, 0x2, URZ, 0xfc, !UPT ;  /* 0x0000000228157892 */ /* 0x000fe4000f8efc3f */
[----:B------:R-:W-:Y:S02]  /*15870*/  UIMAD.WIDE.U32 UR22, UR6, UR8, URZ ;  /* 0x00000008061672a5 */ /* 0x000fe4000f8e003f */
[----:B------:R-:W-:-:S02]  /*15880*/  UIMAD UR13, UR7, UR8, URZ ;  /* 0x00000008070d72a4 */ /* 0x000fc4000f8e023f */
[----:B------:R-:W-:Y:S01]  /*15890*/  ULOP3.LUT UR19, URZ, UR11, URZ, 0x33, !UPT ;  /* 0x0000000b3f137292 */ /* 0x000fe2000f8e333f */
[C---:B0-----:R-:W-:Y:S01]  /*158a0*/  IMAD.SHL.U32 R16, R9.reuse, 0x40, RZ ;  /* 0x0000004009107824 */ /* 0x041fe200078e00ff */
[----:B------:R-:W-:Y:S01]  /*158b0*/  UIADD3 UR13, UR23, UR13, URZ ;  /* 0x0000000d170d7290 */ /* 0x000fe2000fffe03f */
[----:B------:R-:W-:Y:S01]  /*158c0*/  IMAD.SHL.U32 R9, R9, 0x800, RZ ;  /* 0x0000080009097824 */ /* 0x000fe200078e00ff */
[----:B------:R-:W-:Y:S02]  /*158d0*/  UIADD3 UR26, UR18, 0x1, URZ ;  /* 0x00000001121a7890 */ /* 0x000fe4000fffe03f */
[----:B------:R-:W-:Y:S01]  /*158e0*/  LOP3.LUT R16, R16, 0x40, RZ, 0xc0, !PT ;  /* 0x0000004010107812 */ /* 0x000fe200078ec0ff */
[----:B------:R-:W-:Y:S01]  /*158f0*/  ULDC.64 UR24, c[0x0][0x198] ;  /* 0x0000660000187ab9 */ /* 0x000fe20000000a00 */
[----:B------:R-:W-:-:S08]  /*15900*/  LOP3.LUT R9, R9, 0x800, RZ, 0xc0, !PT ;  /* 0x0000080009097812 */ /* 0x000fd000078ec0ff */
.L_x_555:
[----:B------:R-:W-:-:S03]  /*15910*/  UMOV UR6, 0xffffffff ;  /* 0xffffffff00067882 */ /* 0x000fc60000000000 */
[----:B------:R-:W-:Y:S05]  /*15920*/  BRA.DIV UR6, `(.L_x_545) ;  /* 0x0000001206007947 */ /* 0x000fea000b800000 */
[----:B------:R-:W-:-:S13]  /*15930*/  ELECT P6, URZ, PT ;  /* 0x00000000003f782f */ /* 0x000fda00038c0000 */
.L_x_567:
[----:B------:R-:W0:Y:S01]  /*15940*/  LDC R2, c[0x0][0x28c] ;  /* 0x0000a300ff027b82 */ /* 0x000e220000000800 */
[----:B------:R-:W-:Y:S01]  /*15950*/  BSSY B1, `(.L_x_546) ;  /* 0x000003a000017945 */ /* 0x000fe20003800000 */
[----:B0-----:R-:W-:-:S13]  /*15960*/  ISETP.LT.OR P6, PT, R2, 0x1, !P6 ;  /* 0x000000010200780c */ /* 0x001fda00077c1670 */
[----:B------:R-:W-:Y:S05]  /*15970*/  @P6 BRA `(.L_x_547) ;  /* 0x0000000000dc6947 */ /* 0x000fea0003800000 */
[----:B------:R-:W-:Y:S01]  /*15980*/  IMAD R2, R3, 0x80, R16 ;  /* 0x0000008003027824 */ /* 0x000fe200078e0210 */
[----:B------:R-:W-:Y:S01]  /*15990*/  MOV R11, RZ ;  /* 0x000000ff000b7202 */ /* 0x000fe20000000f00 */
[----:B------:R-:W-:Y:S02]  /*159a0*/  IMAD.SHL.U32 R3, R4, 0x200, RZ ;  /* 0x0000020004037824 */ /* 0x000fe400078e00ff */
[----:B------:R-:W-:Y:S02]  /*159b0*/  IMAD.U32 R13, RZ, RZ, UR26 ;  /* 0x0000001aff0d7e24 */ /* 0x000fe4000f8e00ff */
[----:B------:R-:W-:Y:S02]  /*159c0*/  IMAD.MOV.U32 R4, RZ, RZ, R0 ;  /* 0x000000ffff047224 */ /* 0x000fe400078e0000 */
[----:B------:R-:W-:-:S07]  /*159d0*/  IMAD.MOV.U32 R12, RZ, RZ, R6 ;  /* 0x000000ffff0c7224 */ /* 0x000fce00078e0006 */
.L_x_550:
[----:B------:R-:W0:Y:S01]  /*159e0*/  S2R R14, SR_CgaCtaId ;  /* 0x00000000000e7919 */ /* 0x000e220000008800 */
[----:B------:R-:W-:Y:S01]  /*159f0*/  MOV R5, 0x400 ;  /* 0x0000040000057802 */ /* 0x000fe20000000f00 */
[----:B------:R-:W1:Y:S03]  /*15a00*/  S2R R7, SR_TID.X ;  /* 0x0000000000077919 */ /* 0x000e660000002100 */
[----:B0-----:R-:W-:Y:S02]  /*15a10*/  LEA R15, R14, R5, 0x18 ;  /* 0x000000050e0f7211 */ /* 0x001fe400078ec0ff */
[----:B------:R-:W-:Y:S02]  /*15a20*/  SHF.L.U32 R14, R4, 0x1f, RZ ;  /* 0x0000001f040e7819 */ /* 0x000fe400000006ff */
[----:B------:R-:W-:Y:S02]  /*15a30*/  LEA R5, R12, R15, 0x3 ;  /* 0x0000000f0c057211 */ /* 0x000fe400078e18ff */
[----:B-1----:R-:W-:-:S02]  /*15a40*/  LOP3.LUT P1, RZ, R7, 0x7f, RZ, 0xc0, !PT ;  /* 0x0000007f07ff7812 */ /* 0x002fc4000782c0ff */
[----:B------:R-:W0:Y:S02]  /*15a50*/  SYNCS.PHASECHK.TRANS64.TRYWAIT P0, [R5+URZ+0x28], R14 ;  /* 0x0000280e050075a7 */ /* 0x000e24000800017f */
[----:B0-----:R-:W-:Y:S09]  /*15a60*/  @!P0 BRA `(.L_x_548) ;  /* 0x0000000c00d08947 */ /* 0x001ff20003800000 */
.L_x_568:
[----:B0-----:R-:W0:Y:S01]  /*15a70*/  @!P1 LDC R14, c[0x0][0x500] ;  /* 0x00014000ff0e9b82 */ /* 0x001e220000000800 */
[----:B------:R-:W-:-:S04]  /*15a80*/  UPRMT UR6, UR21, 0x9910, URZ ;  /* 0x0000991015067896 */ /* 0x000fc8000800003f */
[----:B------:R-:W-:-:S06]  /*15a90*/  UISETP.NE.AND UP0, UPT, UR6, 0x2, UPT ;  /* 0x000000020600788c */ /* 0x000fcc000bf05270 */
[----:B------:R-:W-:Y:S01]  /*15aa0*/  PLOP3.LUT P0, PT, PT, PT, UP0, 0x80, 0x0 ;  /* 0x000000000000781c */ /* 0x000fe20003f0f008 */
[----:B0-----:R0:W-:-:S12]  /*15ab0*/  @!P1 SYNCS.ARRIVE.TRANS64 RZ, [R5+URZ], R14 ;  /* 0x0000000e05ff99a7 */ /* 0x0011d8000800003f */
[----:B------:R-:W-:Y:S05]  /*15ac0*/  @P0 BRA `(.L_x_549) ;  /* 0x0000000000040947 */ /* 0x000fea0003800000 */
[----:B------:R-:W-:Y:S01]  /*15ad0*/  BPT.TRAP 0x1 ;  /* 0x000000040000795c */ /* 0x000fe20000300000 */
.L_x_549:
[C---:B------:R-:W-:Y:S01]  /*15ae0*/  IMAD R7, R12.reuse, 0x8000, R15 ;  /* 0x000080000c077824 */ /* 0x040fe200078e020f */
[----:B------:R-:W-:Y:S01]  /*15af0*/  R2UR UR9, R5 ;  /* 0x00000000050972ca */ /* 0x000fe200000e0000 */
[----:B------:R-:W-:Y:S01]  /*15b00*/  VIADD R13, R13, 0xffffffff ;  /* 0xffffffff0d0d7836 */ /* 0x000fe20000000000 */
[----:B------:R-:W-:Y:S01]  /*15b10*/  UIADD3 UR6, UP0, UR24, 0xf0, URZ ;  /* 0x000000f018067890 */ /* 0x000fe2000ff1e03f */
[----:B------:R-:W-:Y:S01]  /*15b20*/  R2UR UR11, R3 ;  /* 0x00000000030b72ca */ /* 0x000fe200000e0000 */
[----:B------:R-:W-:Y:S01]  /*15b30*/  UIADD3 UR28, UP1, UR24, 0x1f0, URZ ;  /* 0x000001f0181c7890 */ /* 0x000fe2000ff3e03f */
[----:B------:R-:W-:Y:S01]  /*15b40*/  R2UR UR7, R7 ;  /* 0x00000000070772ca */ /* 0x000fe200000e0000 */
[----:B------:R-:W-:Y:S01]  /*15b50*/  IMAD R7, R12, 0x1000, R9 ;  /* 0x000010000c077824 */ /* 0x000fe200078e0209 */
[----:B------:R-:W-:Y:S01]  /*15b60*/  R2UR UR10, R11 ;  /* 0x000000000b0a72ca */ /* 0x000fe200000e0000 */
[----:B------:R-:W-:Y:S01]  /*15b70*/  UIADD3.X UR29, URZ, UR25, URZ, UP1, !UPT ;  /* 0x000000193f1d7290 */ /* 0x000fe20008ffe43f */
[----:B------:R-:W-:Y:S01]  /*15b80*/  R2UR UR12, R10 ;  /* 0x000000000a0c72ca */ /* 0x000fe200000e0000 */
[----:B------:R-:W-:Y:S01]  /*15b90*/  IMAD R7, R7, 0x2, R15 ;  /* 0x0000000207077824 */ /* 0x000fe200078e020f */
[----:B------:R-:W-:Y:S01]  /*15ba0*/  R2UR UR20, R2 ;  /* 0x00000000021472ca */ /* 0x000fe200000e0000 */
[----:B------:R-:W-:Y:S01]  /*15bb0*/  UMOV UR14, 0x0 ;  /* 0x00000000000e7882 */ /* 0x000fe20000000000 */
[----:B------:R-:W-:Y:S01]  /*15bc0*/  ISETP.GT.AND P1, PT, R13, 0x1, PT ;  /* 0x000000010d00780c */ /* 0x000fe20003f24270 */
[----:B------:R-:W-:Y:S01]  /*15bd0*/  UMOV UR15, 0x10000000 ;  /* 0x10000000000f7882 */ /* 0x000fe20000000000 */
[----:B------:R-:W-:Y:S01]  /*15be0*/  R2UR UR8, R7 ;  /* 0x00000000070872ca */ /* 0x000fe200000e0000 */
[----:B------:R-:W-:Y:S01]  /*15bf0*/  UMOV UR27, 0x30000 ;  /* 0x00030000001b7882 */ /* 0x000fe20000000000 */
[----:B------:R-:W-:Y:S01]  /*15c00*/  IADD3 R12, R12, 0x1, RZ ;  /* 0x000000010c0c7810 */ /* 0x000fe20007ffe0ff */
[----:B------:R-:W-:Y:S01]  /*15c10*/  UIADD3 UR16, UR7, 0x100, URZ ;  /* 0x0000010007107890 */ /* 0x000fe2000fffe03f */
[----:B------:R-:W-:Y:S01]  /*15c20*/  VIADD R11, R11, 0x20 ;  /* 0x000000200b0b7836 */ /* 0x000fe20000000000 */
[----:B------:R-:W-:Y:S01]  /*15c30*/  UIADD3.X UR7, URZ, UR25, URZ, UP0, !UPT ;  /* 0x000000193f077290 */ /* 0x000fe200087fe43f */
[----:B------:R-:W-:-:S04]  /*15c40*/  ISETP.NE.AND P0, PT, R12, 0x5, PT ;  /* 0x000000050c00780c */ /* 0x000fc80003f05270 */
[----:B0-----:R-:W-:Y:S02]  /*15c50*/  SEL R5, RZ, 0x1, P0 ;  /* 0x00000001ff057807 */ /* 0x001fe40000000000 */
[----:B------:R-:W-:Y:S01]  /*15c60*/  SEL R12, R12, RZ, P0 ;  /* 0x000000ff0c0c7207 */ /* 0x000fe20000000000 */
[----:B------:R-:W-:Y:S01]  /*15c70*/  UIADD3 UR17, UR8, 0x28100, URZ ;  /* 0x0002810008117890 */ /* 0x000fe2000fffe03f */
[----:B------:R-:W-:Y:S02]  /*15c80*/  LOP3.LUT R4, R4, R5, RZ, 0x3c, !PT ;  /* 0x0000000504047212 */ /* 0x000fe400078e3cff */
[----:B------:R-:W-:Y:S02]  /*15c90*/  UMOV UR8, UR16 ;  /* 0x0000001000087c82 */ /* 0x000fe40008000000 */
[----:B------:R0:W-:Y:S02]  /*15ca0*/  UTMALDG.3D [UR8], [UR6], desc[UR14] ;  /* 0x00000e08060075b4 */ /* 0x0001e40008011000 */
[----:B0-----:R-:W-:Y:S01]  /*15cb0*/  UMOV UR8, UR17 ;  /* 0x0000001100087c82 */ /* 0x001fe20008000000 */
[----:B------:R-:W-:-:S02]  /*15cc0*/  UMOV UR11, UR20 ;  /* 0x00000014000b7c82 */ /* 0x000fc40008000000 */
[----:B------:R0:W-:Y:S02]  /*15cd0*/  UTMALDG.3D.MULTICAST [UR8], [UR28], UR27, desc[UR14] ;  /* 0x00000e081c0073b4 */ /* 0x0001e4000801181b */
[----:B0-----:R-:W-:Y:S05]  /*15ce0*/  @P1 BRA `(.L_x_550) ;  /* 0xfffffffc003c1947 */ /* 0x001fea000383ffff */
.L_x_547:
[----:B------:R-:W-:Y:S05]  /*15cf0*/  BSYNC B1 ;  /* 0x0000000000017941 */ /* 0x000fea0003800000 */
.L_x_546:
[----:B------:R-:W2:Y:S01]  /*15d00*/  LDL.LU R15, [R1+0x104] ;  /* 0x00010400010f7983 */ /* 0x000ea20000300800 */
[----:B------:R-:W-:Y:S01]  /*15d10*/  LOP3.LUT P0, RZ, R8, 0xff, RZ, 0xc0, !PT ;  /* 0x000000ff08ff7812 */ /* 0x000fe2000780c0ff */
[----:B------:R-:W-:Y:S01]  /*15d20*/  VIADD R6, R6, UR18 ;  /* 0x0000001206067c36 */ /* 0x000fe20008000000 */
[----:B------:R-:W-:Y:S01]  /*15d30*/  ULDC.64 UR6, c[0x0][0x650] ;  /* 0x0001940000067ab9 */ /* 0x000fe20000000a00 */
[----:B------:R-:W3:Y:S01]  /*15d40*/  LDL.LU R14, [R1+0x108] ;  /* 0x00010800010e7983 */ /* 0x000ee20000300800 */
[----:B------:R-:W-:Y:S01]  /*15d50*/  UISETP.GE.U32.AND UP0, UPT, UR18, 0x5, UPT ;  /* 0x000000051200788c */ /* 0x000fe2000bf06070 */
[----:B------:R-:W-:Y:S01]  /*15d60*/  BSSY B1, `(.L_x_551) ;  /* 0x0000074000017945 */ /* 0x000fe20003800000 */
[----:B------:R-:W-:Y:S01]  /*15d70*/  IMAD.MOV.U32 R4, RZ, RZ, -0x1 ;  /* 0xffffffffff047424 */ /* 0x000fe200078e00ff */
[----:B------:R-:W-:Y:S01]  /*15d80*/  PRMT R8, RZ, 0x7610, R8 ;  /* 0x00007610ff087816 */ /* 0x000fe20000000008 */
[----:B------:R-:W-:Y:S02]  /*15d90*/  IMAD.MOV.U32 R10, RZ, RZ, -0x1 ;  /* 0xffffffffff0a7424 */ /* 0x000fe400078e00ff */
[----:B------:R-:W-:-:S03]  /*15da0*/  PLOP3.LUT P1, PT, PT, PT, UP0, 0x80, 0x0 ;  /* 0x000000000000781c */ /* 0x000fc60003f2f008 */
[----:B------:R-:W0:Y:S01]  /*15db0*/  @P0 S2R R3, SR_CgaCtaId ;  /* 0x0000000000030919 */ /* 0x000e220000008800 */
[----:B------:R-:W-:-:S04]  /*15dc0*/  @P0 MOV R2, 0x400 ;  /* 0x0000040000020802 */ /* 0x000fc80000000f00 */
[----:B0-----:R-:W-:-:S04]  /*15dd0*/  @P0 LEA R2, R3, R2, 0x18 ;  /* 0x0000000203020211 */ /* 0x001fc800078ec0ff */
[----:B------:R0:W-:Y:S01]  /*15de0*/  @P0 SYNCS.ARRIVE.TRANS64.A1T0 RZ, [R2+URZ+0x68], RZ ;  /* 0x000068ff02ff09a7 */ /* 0x0001e2000810003f */
[----:B------:R-:W-:Y:S02]  /*15df0*/  ISETP.GT.U32.AND P0, PT, R6, 0x4, PT ;  /* 0x000000040600780c */ /* 0x000fe40003f04070 */
[----:B0-----:R-:W-:-:S04]  /*15e00*/  MOV R2, UR18 ;  /* 0x0000001200027c02 */ /* 0x001fc80008000f00 */
[----:B------:R-:W-:Y:S01]  /*15e10*/  ISETP.LT.U32.AND P0, PT, R2, 0x5, P0 ;  /* 0x000000050200780c */ /* 0x000fe20000701070 */
[----:B------:R-:W-:-:S05]  /*15e20*/  IMAD.WIDE.U32 R2, R6, -0x33333333, RZ ;  /* 0xcccccccd06027825 */ /* 0x000fca00078e00ff */
[----:B------:R-:W-:Y:S02]  /*15e30*/  SHF.R.U32.HI R5, RZ, 0x2, R3 ;  /* 0x00000002ff057819 */ /* 0x000fe40000011603 */
[----:B------:R-:W-:Y:S02]  /*15e40*/  SEL R3, RZ, 0x1, !P0 ;  /* 0x00000001ff037807 */ /* 0x000fe40004000000 */
[----:B------:R-:W-:Y:S01]  /*15e50*/  PRMT R2, RZ, 0x7610, R2 ;  /* 0x00007610ff027816 */ /* 0x000fe20000000002 */
[----:B------:R-:W-:Y:S01]  /*15e60*/  IMAD R6, R5, -0x5, R6 ;  /* 0xfffffffb05067824 */ /* 0x000fe200078e0206 */
[----:B------:R-:W-:Y:S01]  /*15e70*/  LOP3.LUT R0, R0, R3, RZ, 0x3c, !PT ;  /* 0x0000000300007212 */ /* 0x000fe200078e3cff */
[----:B------:R-:W-:-:S03]  /*15e80*/  IMAD.MOV.U32 R3, RZ, RZ, -0x1 ;  /* 0xffffffffff037424 */ /* 0x000fc600078e00ff */
[----:B------:R-:W-:Y:S02]  /*15e90*/  @P1 LOP3.LUT R0, R0, 0x1, R5, 0x78, !PT ;  /* 0x0000000100001812 */ /* 0x000fe400078e7805 */
[----:B---3--:R-:W-:-:S04]  /*15ea0*/  IADD3 R14, P0, R14, UR22, RZ ;  /* 0x000000160e0e7c10 */ /* 0x008fc8000ff1e0ff */
[----:B--2---:R-:W-:Y:S01]  /*15eb0*/  IADD3.X R15, R15, UR13, RZ, P0, !PT ;  /* 0x0000000d0f0f7c10 */ /* 0x004fe200087fe4ff */
[----:B------:R0:W-:Y:S01]  /*15ec0*/  STL [R1+0x108], R14 ;  /* 0x0001080e01007387 */ /* 0x0001e20000100800 */
[----:B------:R-:W-:-:S03]  /*15ed0*/  ISETP.GE.U32.AND P0, PT, R14, UR6, PT ;  /* 0x000000060e007c0c */ /* 0x000fc6000bf06070 */
[----:B------:R0:W-:Y:S01]  /*15ee0*/  STL [R1+0x104], R15 ;  /* 0x0001040f01007387 */ /* 0x0001e20000100800 */
[----:B------:R-:W-:-:S13]  /*15ef0*/  ISETP.GE.U32.AND.EX P0, PT, R15, UR7, PT, P0 ;  /* 0x000000070f007c0c */ /* 0x000fda000bf06100 */
[----:B0-----:R-:W-:Y:S05]  /*15f00*/  @P0 BRA `(.L_x_552) ;  /* 0x0000000400640947 */ /* 0x001fea0003800000 */
[----:B------:R-:W0:Y:S01]  /*15f10*/  S2R R7, SR_CTAID.X ;  /* 0x0000000000077919 */ /* 0x000e220000002500 */
[----:B------:R-:W-:Y:S01]  /*15f20*/  ULDC UR6, c[0x0][0x150] ;  /* 0x0000540000067ab9 */ /* 0x000fe20000000800 */
[----:B------:R-:W1:Y:S01]  /*15f30*/  LDC R4, c[0x0][0x144] ;  /* 0x00005100ff047b82 */ /* 0x000e620000000800 */
[----:B------:R-:W-:Y:S01]  /*15f40*/  UISETP.NE.AND UP0, UPT, UR46, URZ, UPT ;  /* 0x0000003f2e00728c */ /* 0x000fe2000bf05270 */
[----:B------:R-:W2:Y:S01]  /*15f50*/  S2R R5, SR_CTAID.Y ;  /* 0x0000000000057919 */ /* 0x000ea20000002600 */
[----:B------:R-:W-:-:S04]  /*15f60*/  ULDC UR9, c[0x0][0x630] ;  /* 0x00018c0000097ab9 */ /* 0x000fc80000000800 */
[----:B------:R-:W-:Y:S01]  /*15f70*/  PLOP3.LUT P0, PT, PT, PT, UP0, 0x80, 0x0 ;  /* 0x000000000000781c */ /* 0x000fe20003f0f008 */
[----:B------:R-:W3:Y:S01]  /*15f80*/  LDC R12, c[0x0][0x148] ;  /* 0x00005200ff0c7b82 */ /* 0x000ee20000000800 */
[----:B0-----:R-:W-:Y:S02]  /*15f90*/  I2FP.F32.U32 R2, R7 ;  /* 0x0000000700027245 */ /* 0x001fe40000201000 */
[----:B--2---:R-:W-:-:S03]  /*15fa0*/  I2FP.F32.U32 R3, R5 ;  /* 0x0000000500037245 */ /* 0x004fc60000201000 */
[----:B------:R-:W-:Y:S01]  /*15fb0*/  FMUL R2, R2, UR6 ;  /* 0x0000000602027c20 */ /* 0x000fe20008400000 */
[----:B------:R-:W-:Y:S02]  /*15fc0*/  ULDC UR6, c[0x0][0x154] ;  /* 0x0000550000067ab9 */ /* 0x000fe40000000800 */
[----:B------:R-:W-:Y:S01]  /*15fd0*/  FMUL R10, R3, UR6 ;  /* 0x00000006030a7c20 */ /* 0x000fe20008400000 */
[----:B------:R-:W-:Y:S02]  /*15fe0*/  ULDC.64 UR6, c[0x0][0x628] ;  /* 0x00018a0000067ab9 */ /* 0x000fe40000000a00 */
[----:B------:R-:W0:Y:S08]  /*15ff0*/  F2I.U32.TRUNC.NTZ R2, R2 ;  /* 0x0000000200027305 */ /* 0x000e30000020f000 */
[----:B------:R-:W2:Y:S01]  /*16000*/  F2I.U32.TRUNC.NTZ R10, R10 ;  /* 0x0000000a000a7305 */ /* 0x000ea2000020f000 */
[----:B0-----:R-:W-:Y:S01]  /*16010*/  IADD3 R3, -R2, RZ, RZ ;  /* 0x000000ff02037210 */ /* 0x001fe20007ffe1ff */
[----:B------:R-:W-:-:S04]  /*16020*/  IMAD.MOV.U32 R2, RZ, RZ, R14 ;  /* 0x000000ffff027224 */ /* 0x000fc800078e000e */
[----:B-1----:R-:W-:Y:S02]  /*16030*/  IMAD R7, R4, R3, R7 ;  /* 0x0000000304077224 */ /* 0x002fe400078e0207 */
[----:B--2---:R-:W-:-:S04]  /*16040*/  IMAD.MOV R3, RZ, RZ, -R10 ;  /* 0x000000ffff037224 */ /* 0x004fc800078e0a0a */
[----:B---3--:R-:W-:Y:S01]  /*16050*/  @P0 IMAD R7, R12, R3, R5 ;  /* 0x000000030c070224 */ /* 0x008fe200078e0205 */
[----:B------:R-:W-:Y:S01]  /*16060*/  ISETP.NE.U32.AND P0, PT, RZ, UR6, PT ;  /* 0x00000006ff007c0c */ /* 0x000fe2000bf05070 */
[----:B------:R-:W-:-:S03]  /*16070*/  IMAD.MOV.U32 R3, RZ, RZ, R15 ;  /* 0x000000ffff037224 */ /* 0x000fc600078e000f */
[----:B------:R-:W-:-:S13]  /*16080*/  ISETP.NE.AND.EX P0, PT, RZ, UR7, PT, P0 ;  /* 0x00000007ff007c0c */ /* 0x000fda000bf05300 */
[----:B------:R-:W-:Y:S05]  /*16090*/  @!P0 BRA `(.L_x_553) ;  /* 0x0000000000288947 */ /* 0x000fea0003800000 */
[----:B------:R-:W-:Y:S02]  /*160a0*/  ULDC UR8, c[0x0][0x634] ;  /* 0x00018d0000087ab9 */ /* 0x000fe40000000800 */
[----:B------:R-:W-:-:S04]  /*160b0*/  IADD3 R3, P0, R14, UR8, RZ ;  /* 0x000000080e037c10 */ /* 0x000fc8000ff1e0ff */
[----:B------:R-:W-:-:S05]  /*160c0*/  IADD3.X R11, RZ, R15, RZ, P0, !PT ;  /* 0x0000000fff0b7210 */ /* 0x000fca00007fe4ff */
[----:B------:R-:W-:-:S04]  /*160d0*/  IMAD.WIDE.U32 R4, R11, UR6, RZ ;  /* 0x000000060b047c25 */ /* 0x000fc8000f8e00ff */
[----:B------:R-:W-:-:S04]  /*160e0*/  IMAD.WIDE.U32 R4, P0, R3, UR7, R4 ;  /* 0x0000000703047c25 */ /* 0x000fc8000f800004 */
[----:B------:R-:W-:-:S04]  /*160f0*/  IMAD.WIDE.U32 R2, R3, UR6, RZ ;  /* 0x0000000603027c25 */ /* 0x000fc8000f8e00ff */
[----:B------:R-:W-:Y:S01]  /*16100*/  IMAD.MOV.U32 R2, RZ, RZ, R5 ;  /* 0x000000ffff027224 */ /* 0x000fe200078e0005 */
[----:B------:R-:W-:Y:S01]  /*16110*/  IADD3 RZ, P1, R3, R4, RZ ;  /* 0x0000000403ff7210 */ /* 0x000fe20007f3e0ff */
[----:B------:R-:W-:-:S04]  /*16120*/  IMAD.X R3, RZ, RZ, RZ, P0 ;  /* 0x000000ffff037224 */ /* 0x000fc800000e06ff */
[----:B------:R-:W-:-:S08]  /*16130*/  IMAD.WIDE.U32.X R2, R11, UR7, R2, P1 ;  /* 0x000000070b027c25 */ /* 0x000fd000088e0402 */
.L_x_553:
[--C-:B------:R-:W-:Y:S01]  /*16140*/  SHF.R.U64 R10, R2, UR9, R3.reuse ;  /* 0x00000009020a7c19 */ /* 0x100fe20008001203 */
[----:B------:R-:W-:Y:S01]  /*16150*/  ULDC.64 UR6, c[0x0][0x620] ;  /* 0x0001880000067ab9 */ /* 0x000fe20000000a00 */
[----:B------:R-:W-:Y:S01]  /*16160*/  SHF.R.U32.HI R2, RZ, UR9, R3 ;  /* 0x00000009ff027c19 */ /* 0x000fe20008011603 */
[----:B------:R-:W-:Y:S01]  /*16170*/  IMAD.MOV.U32 R3, RZ, RZ, R15 ;  /* 0x000000ffff037224 */ /* 0x000fe200078e000f */
[----:B------:R-:W-:Y:S01]  /*16180*/  IADD3 R11, P0, RZ, -R10, RZ ;  /* 0x8000000aff0b7210 */ /* 0x000fe20007f1e0ff */
[----:B------:R-:W-:-:S04]  /*16190*/  ULDC.64 UR8, c[0x0][0x640] ;  /* 0x0001900000087ab9 */ /* 0x000fc80000000a00 */
[----:B------:R-:W-:Y:S01]  /*161a0*/  IMAD.X R2, RZ, RZ, ~R2, P0 ;  /* 0x000000ffff027224 */ /* 0x000fe200000e0e02 */
[----:B------:R-:W-:-:S03]  /*161b0*/  ISETP.NE.U32.AND P0, PT, RZ, UR8, PT ;  /* 0x00000008ff007c0c */ /* 0x000fc6000bf05070 */
[----:B------:R-:W-:Y:S01]  /*161c0*/  IMAD R2, R2, UR6, RZ ;  /* 0x0000000602027c24 */ /* 0x000fe2000f8e02ff */
[----:B------:R-:W-:-:S03]  /*161d0*/  ISETP.NE.AND.EX P0, PT, RZ, UR9, PT, P0 ;  /* 0x00000009ff007c0c */ /* 0x000fc6000bf05300 */
[----:B------:R-:W-:Y:S01]  /*161e0*/  IMAD R5, R11, UR7, R2 ;  /* 0x000000070b057c24 */ /* 0x000fe2000f8e0202 */
[----:B------:R-:W-:-:S05]  /*161f0*/  MOV R2, R14 ;  /* 0x0000000e00027202 */ /* 0x000fca0000000f00 */
[----:B------:R-:W-:Y:S01]  /*16200*/  IMAD.WIDE.U32 R2, R11, UR6, R2 ;  /* 0x000000060b027c25 */ /* 0x000fe2000f8e0002 */
[----:B------:R-:W-:-:S03]  /*16210*/  ULDC UR6, c[0x0][0x618] ;  /* 0x0001860000067ab9 */ /* 0x000fc60000000800 */
[----:B------:R-:W-:-:S05]  /*16220*/  IMAD.IADD R3, R3, 0x1, R5 ;  /* 0x0000000103037824 */ /* 0x000fca00078e0205 */
[--C-:B------:R-:W-:Y:S02]  /*16230*/  SHF.R.U64 R11, R2, UR6, R3.reuse ;  /* 0x00000006020b7c19 */ /* 0x100fe40008001203 */
[----:B------:R-:W-:Y:S01]  /*16240*/  SHF.R.U32.HI R2, RZ, UR6, R3 ;  /* 0x00000006ff027c19 */ /* 0x000fe20008011603 */
[----:B------:R-:W-:-:S03]  /*16250*/  ULDC UR6, c[0x0][0x608] ;  /* 0x0001820000067ab9 */ /* 0x000fc60000000800 */
[--C-:B------:R-:W-:Y:S02]  /*16260*/  SHF.R.U64 R12, R11, UR6, R2.reuse ;  /* 0x000000060b0c7c19 */ /* 0x100fe40008001202 */
[----:B------:R-:W-:Y:S01]  /*16270*/  SHF.R.U32.HI R3, RZ, UR6, R2 ;  /* 0x00000006ff037c19 */ /* 0x000fe20008011602 */
[----:B------:R-:W-:-:S03]  /*16280*/  ULDC UR6, c[0x0][0x658] ;  /* 0x0001960000067ab9 */ /* 0x000fc60000000800 */
[--C-:B------:R-:W-:Y:S02]  /*16290*/  SHF.R.U64 R13, R12, UR6, R3.reuse ;  /* 0x000000060c0d7c19 */ /* 0x100fe40008001203 */
[----:B------:R-:W-:-:S03]  /*162a0*/  SHF.R.U32.HI R14, RZ, UR6, R3 ;  /* 0x00000006ff0e7c19 */ /* 0x000fc60008011603 */
[----:B------:R-:W-:Y:S01]  /*162b0*/  IMAD.MOV.U32 R2, RZ, RZ, R13 ;  /* 0x000000ffff027224 */ /* 0x000fe200078e000d */
[----:B------:R-:W-:Y:S01]  /*162c0*/  MOV R3, R14 ;  /* 0x0000000e00037202 */ /* 0x000fe20000000f00 */
[----:B------:R-:W-:Y:S06]  /*162d0*/  @!P0 BRA `(.L_x_554) ;  /* 0x0000000000288947 */ /* 0x000fec0003800000 */
[----:B------:R-:W-:Y:S02]  /*162e0*/  ULDC UR6, c[0x0][0x64c] ;  /* 0x0001930000067ab9 */ /* 0x000fe40000000800 */
[----:B------:R-:W-:-:S05]  /*162f0*/  IADD3 R3, P0, R13, UR6, RZ ;  /* 0x000000060d037c10 */ /* 0x000fca000ff1e0ff */
[----:B------:R-:W-:-:S04]  /*16300*/  IMAD.X R14, RZ, RZ, R14, P0 ;  /* 0x000000ffff0e7224 */ /* 0x000fc800000e060e */
[----:B------:R-:W-:-:S04]  /*16310*/  IMAD.WIDE.U32 R4, R14, UR8, RZ ;  /* 0x000000080e047c25 */ /* 0x000fc8000f8e00ff */
[----:B------:R-:W-:-:S04]  /*16320*/  IMAD.WIDE.U32 R4, P0, R3, UR9, R4 ;  /* 0x0000000903047c25 */ /* 0x000fc8000f800004 */
[----:B------:R-:W-:-:S04]  /*16330*/  IMAD.WIDE.U32 R2, R3, UR8, RZ ;  /* 0x0000000803027c25 */ /* 0x000fc8000f8e00ff */
[----:B------:R-:W-:Y:S01]  /*16340*/  IMAD.MOV.U32 R2, RZ, RZ, R5 ;  /* 0x000000ffff027224 */ /* 0x000fe200078e0005 */
[----:B------:R-:W-:Y:S01]  /*16350*/  IADD3 RZ, P1, R3, R4, RZ ;  /* 0x0000000403ff7210 */ /* 0x000fe20007f3e0ff */
[----:B------:R-:W-:-:S04]  /*16360*/  IMAD.X R3, RZ, RZ, RZ, P0 ;  /* 0x000000ffff037224 */ /* 0x000fc800000e06ff */
[----:B------:R-:W-:-:S08]  /*16370*/  IMAD.WIDE.U32.X R2, R14, UR9, R2, P1 ;  /* 0x000000090e027c25 */ /* 0x000fd000088e0402 */
.L_x_554:
[----:B------:R-:W-:Y:S01]  /*16380*/  ULDC UR6, c[0x0][0x648] ;  /* 0x0001920000067ab9 */ /* 0x000fe20000000800 */
[----:B------:R-:W-:Y:S01]  /*16390*/  LOP3.LUT R12, R12, UR19, RZ, 0xc0, !PT ;  /* 0x000000130c0c7c12 */ /* 0x000fe2000f8ec0ff */
[----:B------:R-:W-:Y:S01]  /*163a0*/  UISETP.NE.AND UP0, UPT, UR46, URZ, UPT ;  /* 0x0000003f2e00728c */ /* 0x000fe2000bf05270 */
[----:B------:R-:W-:Y:S01]  /*163b0*/  SHF.R.U64 R3, R2, UR6, R3 ;  /* 0x0000000602037c19 */ /* 0x000fe20008001203 */
[----:B------:R-:W-:Y:S01]  /*163c0*/  ULDC UR6, c[0x0][0x638] ;  /* 0x00018e0000067ab9 */ /* 0x000fe20000000800 */
[----:B------:R-:W-:Y:S02]  /*163d0*/  LOP3.LUT R4, R11, UR4, RZ, 0xc0, !PT ;  /* 0x000000040b047c12 */ /* 0x000fe4000f8ec0ff */
[C---:B------:R-:W-:Y:S01]  /*163e0*/  IADD3 R2, -R3.reuse, RZ, RZ ;  /* 0x000000ff03027210 */ /* 0x040fe20007ffe1ff */
[----:B------:R-:W-:Y:S01]  /*163f0*/  IMAD R12, R3, UR5, R12 ;  /* 0x00000005030c7c24 */ /* 0x000fe2000f8e020c */
[----:B------:R-:W-:Y:S02]  /*16400*/  PLOP3.LUT P0, PT, PT, PT, UP0, 0x40, 0x0 ;  /* 0x000000000000781c */ /* 0x000fe40003f0e808 */
[----:B------:R-:W-:Y:S01]  /*16410*/  PLOP3.LUT P1, PT, PT, PT, UP0, 0x40, 0x0 ;  /* 0x000000000000781c */ /* 0x000fe20003f2e808 */
[----:B------:R-:W-:Y:S01]  /*16420*/  IMAD R13, R2, UR6, R13 ;  /* 0x00000006020d7c24 */ /* 0x000fe2000f8e020d */
[----:B------:R-:W-:Y:S01]  /*16430*/  ULDC UR6, c[0x0][0x610] ;  /* 0x0001840000067ab9 */ /* 0x000fe20000000800 */
[----:B------:R-:W-:-:S02]  /*16440*/  IMAD.MOV.U32 R2, RZ, RZ, 0x1 ;  /* 0x00000001ff027424 */ /* 0x000fc400078e00ff */
[----:B------:R-:W-:Y:S01]  /*16450*/  IMAD R7, R12, UR6, R7 ;  /* 0x000000060c077c24 */ /* 0x000fe2000f8e0207 */
[----:B------:R-:W-:Y:S02]  /*16460*/  ULDC UR6, c[0x0][0x600] ;  /* 0x0001800000067ab9 */ /* 0x000fe40000000800 */
[----:B------:R-:W-:-:S05]  /*16470*/  IMAD R4, R13, UR6, R4 ;  /* 0x000000060d047c24 */ /* 0x000fca000f8e0204 */
[----:B------:R-:W-:Y:S02]  /*16480*/  SEL R3, R4, R7, P0 ;  /* 0x0000000704037207 */ /* 0x000fe40000000000 */
[----:B------:R-:W-:-:S07]  /*16490*/  SEL R4, R7, R4, P1 ;  /* 0x0000000407047207 */ /* 0x000fce0000800000 */
.L_x_552:
[----:B------:R-:W-:Y:S05]  /*164a0*/  BSYNC B1 ;  /* 0x0000000000017941 */ /* 0x000fea0003800000 */
.L_x_551:
[----:B------:R-:W-:-:S13]  /*164b0*/  LOP3.LUT P0, RZ, R2, 0xff, RZ, 0xc0, !PT ;  /* 0x000000ff02ff7812 */ /* 0x000fda000780c0ff */
[----:B------:R-:W-:Y:S05]  /*164c0*/  @P0 BRA `(.L_x_555) ;  /* 0xfffffff400100947 */ /* 0x000fea000383ffff */
[----:B------:R-:W-:Y:S05]  /*164d0*/  BSYNC B0 ;  /* 0x0000000000007941 */ /* 0x000fea0003800000 */
.L_x_544:
[----:B------:R-:W-:-:S03]  /*164e0*/  UMOV UR6, 0xffffffff ;  /* 0xffffffff00067882 */ /* 0x000fc60000000000 */
[----:B------:R-:W-:Y:S05]  /*164f0*/  BRA.DIV UR6, `(.L_x_556) ;  /* 0x0000000606407947 */ /* 0x000fea000b800000 */
[----:B------:R-:W-:-:S13]  /*16500*/  ELECT P6, URZ, PT ;  /* 0x00000000003f782f */ /* 0x000fda00038c0000 */
.L_x_571:
[----:B------:R-:W-:Y:S04]  /*16510*/  BSSY B0, `(.L_x_557) ;  /* 0x0000035000007945 */ /* 0x000fe80003800000 */
[----:B------:R-:W-:Y:S05]  /*16520*/  @!P6 BRA `(.L_x_558) ;  /* 0x0000000000cce947 */ /* 0x000fea0003800000 */
[----:B------:R-:W-:-:S04]  /*16530*/  ULOP3.LUT UR6, UR40, 0x2, URZ, 0xfc, !UPT ;  /* 0x0000000228067892 */ /* 0x000fc8000f8efc3f */
[----:B------:R-:W-:-:S06]  /*16540*/  UISETP.NE.AND UP0, UPT, UR6, 0x3, UPT ;  /* 0x000000030600788c */ /* 0x000fcc000bf05270 */
[----:B------:R-:W-:-:S13]  /*16550*/  PLOP3.LUT P0, PT, PT, PT, UP0, 0x80, 0x0 ;  /* 0x000000000000781c */ /* 0x000fda0003f0f008 */
[----:B------:R-:W-:Y:S05]  /*16560*/  @!P0 BRA `(.L_x_559) ;  /* 0x0000000000048947 */ /* 0x000fea0003800000 */
[----:B------:R-:W-:Y:S01]  /*16570*/  BPT.TRAP 0x1 ;  /* 0x000000040000795c */ /* 0x000fe20000300000 */
.L_x_559:
[----:B------:R-:W0:Y:S01]  /*16580*/  S2R R3, SR_CgaCtaId ;  /* 0x0000000000037919 */ /* 0x000e220000008800 */
[----:B------:R-:W-:-:S04]  /*16590*/  MOV R2, 0x400 ;  /* 0x0000040000027802 */ /* 0x000fc80000000f00 */
[----:B0-----:R-:W-:Y:S02]  /*165a0*/  LEA R3, R3, R2, 0x18 ;  /* 0x0000000203037211 */ /* 0x001fe400078ec0ff */
[----:B------:R-:W-:-:S03]  /*165b0*/  SHF.L.U32 R2, R0, 0x1f, RZ ;  /* 0x0000001f00027819 */ /* 0x000fc600000006ff */
[----:B------:R-:W-:-:S04]  /*165c0*/  VIADD R3, R3, 0x28 ;  /* 0x0000002803037836 */ /* 0x000fc80000000000 */
[----:B------:R-:W-:-:S04]  /*165d0*/  IMAD R5, R6, 0x8, R3 ;  /* 0x0000000806057824 */ /* 0x000fc800078e0203 */
[----:B------:R-:W0:Y:S02]  /*165e0*/  SYNCS.PHASECHK.TRANS64.TRYWAIT P0, [R5+URZ], R2 ;  /* 0x00000002050075a7 */ /* 0x000e24000800017f */
[----:B0-----:R-:W-:Y:S05]  /*165f0*/  @!P0 BRA `(.L_x_560) ;  /* 0x0000000400208947 */ /* 0x001fea0003800000 */
.L_x_572:
[----:B------:R-:W-:-:S04]  /*16600*/  IADD3 R6, R6, 0x1, RZ ;  /* 0x0000000106067810 */ /* 0x000fc80007ffe0ff */
[----:B------:R-:W-:-:S04]  /*16610*/  ISETP.NE.AND P0, PT, R6, 0x5, PT ;  /* 0x000000050600780c */ /* 0x000fc80003f05270 */
[----:B0-----:R-:W-:Y:S02]  /*16620*/  SEL R5, RZ, 0x1, P0 ;  /* 0x00000001ff057807 */ /* 0x001fe40000000000 */
[----:B------:R-:W-:Y:S02]  /*16630*/  SEL R6, R6, RZ, P0 ;  /* 0x000000ff06067207 */ /* 0x000fe40000000000 */
[----:B------:R-:W-:-:S03]  /*16640*/  LOP3.LUT R5, R0, R5, RZ, 0x3c, !PT ;  /* 0x0000000500057212 */ /* 0x000fc600078e3cff */
[----:B------:R-:W-:Y:S01]  /*16650*/  IMAD R7, R6, 0x8, R3 ;  /* 0x0000000806077824 */ /* 0x000fe200078e0203 */
[----:B------:R-:W-:-:S04]  /*16660*/  SHF.L.U32 R0, R5, 0x1f, RZ ;  /* 0x0000001f05007819 */ /* 0x000fc800000006ff */
[----:B------:R-:W0:Y:S02]  /*16670*/  SYNCS.PHASECHK.TRANS64.TRYWAIT P0, [R7+URZ], R0 ;  /* 0x00000000070075a7 */ /* 0x000e24000800017f */
[----:B0-----:R-:W-:Y:S05]  /*16680*/  @!P0 BRA `(.L_x_561) ;  /* 0x0000000400108947 */ /* 0x001fea0003800000 */
.L_x_573:
[----:B0-----:R-:W-:-:S05]  /*16690*/  VIADD R0, R6, 0x1 ;  /* 0x0000000106007836 */ /* 0x001fca0000000000 */
[----:B------:R-:W-:-:S04]  /*166a0*/  ISETP.NE.AND P0, PT, R0, 0x5, PT ;  /* 0x000000050000780c */ /* 0x000fc80003f05270 */
[----:B------:R-:W-:Y:S02]  /*166b0*/  SEL R2, RZ, 0x1, P0 ;  /* 0x00000001ff027807 */ /* 0x000fe40000000000 */
[----:B------:R-:W-:Y:S02]  /*166c0*/  SEL R4, R0, RZ, P0 ;  /* 0x000000ff00047207 */ /* 0x000fe40000000000 */
[----:B------:R-:W-:-:S03]  /*166d0*/  LOP3.LUT R5, R5, R2, RZ, 0x3c, !PT ;  /* 0x0000000205057212 */ /* 0x000fc600078e3cff */
[----:B------:R-:W-:Y:S01]  /*166e0*/  IMAD R7, R4, 0x8, R3 ;  /* 0x0000000804077824 */ /* 0x000fe200078e0203 */
[----:B------:R-:W-:-:S04]  /*166f0*/  SHF.L.U32 R0, R5, 0x1f, RZ ;  /* 0x0000001f05007819 */ /* 0x000fc800000006ff */
[----:B------:R-:W0:Y:S02]  /*16700*/  SYNCS.PHASECHK.TRANS64.TRYWAIT P0, [R7+URZ], R0 ;  /* 0x00000000070075a7 */ /* 0x000e24000800017f */
[----:B0-----:R-:W-:Y:S05]  /*16710*/  @!P0 BRA `(.L_x_562) ;  /* 0x0000000400008947 */ /* 0x001fea0003800000 */
.L_x_574:
[----:B0-----:R-:W-:-:S04]  /*16720*/  IADD3 R0, R4, 0x1, RZ ;  /* 0x0000000104007810 */ /* 0x001fc80007ffe0ff */
        /* <DEDUP_REMOVED lines=8> */
.L_x_575:
[----:B0-----:R-:W-:-:S05]  /*167b0*/  VIADD R0, R4, 0x1 ;  /* 0x0000000104007836 */ /* 0x001fca0000000000 */
[----:B------:R-:W-:-:S04]  /*167c0*/  ISETP.NE.AND P0, PT, R0, 0x5, PT ;  /* 0x000000050000780c */ /* 0x000fc80003f05270 */
[----:B------:R-:W-:Y:S02]  /*167d0*/  SEL R2, RZ, 0x1, P0 ;  /* 0x00000001ff027807 */ /* 0x000fe40000000000 */
[----:B------:R-:W-:Y:S02]  /*167e0*/  SEL R0, R0, RZ, P0 ;  /* 0x000000ff00007207 */ /* 0x000fe40000000000 */
[----:B------:R-:W-:-:S03]  /*167f0*/  LOP3.LUT R2, R5, R2, RZ, 0x3c, !PT ;  /* 0x0000000205027212 */ /* 0x000fc600078e3cff */
[----:B------:R-:W-:Y:S01]  /*16800*/  IMAD R3, R0, 0x8, R3 ;  /* 0x0000000800037824 */ /* 0x000fe200078e0203 */
[----:B------:R-:W-:-:S07]  /*16810*/  SHF.L.U32 R0, R2, 0x1f, RZ ;  /* 0x0000001f02007819 */ /* 0x000fce00000006ff */
.L_x_564:
[----:B0-----:R0:W1:Y:S02]  /*16820*/  SYNCS.PHASECHK.TRANS64.TRYWAIT P0, [R3+URZ], R0 ;  /* 0x00000000030075a7 */ /* 0x001064000800017f */
[----:B-1----:R-:W-:Y:S05]  /*16830*/  @!P0 NANOSLEEP.SYNCS 0x989680 ;  /* 0x009896800000895d */ /* 0x002fea0003900000 */
[----:B------:R-:W1:Y:S02]  /*16840*/  @!P0 SYNCS.PHASECHK.TRANS64 P0, [R3+URZ], R0 ;  /* 0x00000000030085a7 */ /* 0x000e64000800007f */
[----:B-1----:R-:W-:Y:S05]  /*16850*/  @!P0 BRA `(.L_x_564) ;  /* 0xfffffffc00f08947 */ /* 0x002fea000383ffff */
.L_x_558:
[----:B------:R-:W-:Y:S05]  /*16860*/  BSYNC B0 ;  /* 0x0000000000007941 */ /* 0x000fea0003800000 */
.L_x_557:
[----:B------:R-:W-:Y:S05]  /*16870*/  EXIT ;  /* 0x000000000000794d */ /* 0x000fea0003800000 */
.L_x_21:
[----:B-1----:R1:W2:Y:S02]  /*16880*/  SYNCS.PHASECHK.TRANS64.TRYWAIT P1, [R3+URZ], R0 ;  /* 0x00000000030075a7 */ /* 0x0022a4000802017f */
[----:B--2---:R-:W-:Y:S05]  /*16890*/  @!P1 NANOSLEEP.SYNCS 0x989680 ;  /* 0x009896800000995d */ /* 0x004fea0003900000 */
[----:B------:R-:W2:Y:S02]  /*168a0*/  @!P1 SYNCS.PHASECHK.TRANS64 P1, [R3+URZ], R0 ;  /* 0x00000000030095a7 */ /* 0x000ea4000802007f */
[----:B--2---:R-:W-:Y:S05]  /*168b0*/  @!P1 BRA `(.L_x_21) ;  /* 0xfffffffc00f09947 */ /* 0x004fea000383ffff */
[----:B------:R-:W-:Y:S05]  /*168c0*/  BRA `(.L_x_20) ;  /* 0xfffffeac00887947 */ /* 0x000fea000383ffff */
.L_x_26:
[----:B-1----:R-:W-:-:S04]  /*168d0*/  MOV R6, UR8 ;  /* 0x0000000800067c02 */ /* 0x002fc80008000f00 */
[----:B------:R1:W2:Y:S03]  /*168e0*/  SYNCS.PHASECHK.TRANS64.TRYWAIT P1, [R6+URZ], R4 ;  /* 0x00000004060075a7 */ /* 0x0002a6000802017f */
[----:B--2---:R-:W-:Y:S05]  /*168f0*/  @!P1 NANOSLEEP.SYNCS 0x989680 ;  /* 0x009896800000995d */ /* 0x004fea0003900000 */
[----:B------:R-:W2:Y:S02]  /*16900*/  @!P1 SYNCS.PHASECHK.TRANS64 P1, [R6+URZ], R4 ;  /* 0x00000004060095a7 */ /* 0x000ea4000802007f */
[----:B--2---:R-:W-:Y:S05]  /*16910*/  @!P1 BRA `(.L_x_26) ;  /* 0xfffffffc00ec9947 */ /* 0x004fea000383ffff */
[----:B------:R-:W-:Y:S05]  /*16920*/  BRA `(.L_x_25) ;  /* 0xfffffebc00d07947 */ /* 0x000fea000383ffff */
.L_x_545:
[----:B------:R-:W-:Y:S01]  /*16930*/  BSSY B1, `(.L_x_565) ;  /* 0x0000006000017945 */ /* 0x000fe20003800000 */
[----:B------:R-:W-:-:S07]  /*16940*/  IMAD.MOV.U32 R15, RZ, RZ, -0x1 ;  /* 0xffffffffff0f7424 */ /* 0x000fce00078e00ff */
[----:B------:R-:W-:Y:S05]  /*16950*/  WARPSYNC.COLLECTIVE R15, `(.L_x_566) ;  /* 0x000000000f0c7348 */ /* 0x000fea0003c00000 */
[----:B------:R-:W-:Y:S02]  /*16960*/  ELECT P6, UR62, PT ;  /* 0x00000000003e782f */ /* 0x000fe400038c0000 */
[----:B------:R-:W-:Y:S01]  /*16970*/  MOV R14, UR62 ;  /* 0x0000003e000e7c02 */ /* 0x000fe20008000f00 */
[----:B------:R-:W-:Y:S10]  /*16980*/  ENDCOLLECTIVE ;  /* 0x000000000000791b */ /* 0x000ff40003800000 */
.L_x_566:
[----:B------:R-:W-:Y:S05]  /*16990*/  BSYNC B1 ;  /* 0x0000000000017941 */ /* 0x000fea0003800000 */
.L_x_565:
[----:B------:R-:W-:Y:S05]  /*169a0*/  BRA `(.L_x_567) ;  /* 0xffffffec00e47947 */ /* 0x000fea000383ffff */
.L_x_548:
[----:B0-----:R0:W1:Y:S02]  /*169b0*/  SYNCS.PHASECHK.TRANS64.TRYWAIT P0, [R5+URZ+0x28], R14 ;  /* 0x0000280e050075a7 */ /* 0x001064000800017f */
[----:B-1----:R-:W-:Y:S05]  /*169c0*/  @!P0 NANOSLEEP.SYNCS 0x989680 ;  /* 0x009896800000895d */ /* 0x002fea0003900000 */
[----:B------:R-:W1:Y:S02]  /*169d0*/  @!P0 SYNCS.PHASECHK.TRANS64 P0, [R5+URZ+0x28], R14 ;  /* 0x0000280e050085a7 */ /* 0x000e64000800007f */
[----:B-1----:R-:W-:Y:S05]  /*169e0*/  @!P0 BRA `(.L_x_548) ;  /* 0xfffffffc00f08947 */ /* 0x002fea000383ffff */
[----:B------:R-:W-:Y:S05]  /*169f0*/  BRA `(.L_x_568) ;  /* 0xfffffff0001c7947 */ /* 0x000fea000383ffff */
.L_x_556:
[----:B------:R-:W-:Y:S01]  /*16a00*/  BSSY B0, `(.L_x_569) ;  /* 0x0000006000007945 */ /* 0x000fe20003800000 */
[----:B------:R-:W-:-:S07]  /*16a10*/  IMAD.MOV.U32 R15, RZ, RZ, -0x1 ;  /* 0xffffffffff0f7424 */ /* 0x000fce00078e00ff */
[----:B------:R-:W-:Y:S05]  /*16a20*/  WARPSYNC.COLLECTIVE R15, `(.L_x_570) ;  /* 0x000000000f0c7348 */ /* 0x000fea0003c00000 */
[----:B------:R-:W-:Y:S02]  /*16a30*/  ELECT P6, UR62, PT ;  /* 0x00000000003e782f */ /* 0x000fe400038c0000 */
[----:B------:R-:W-:Y:S01]  /*16a40*/  MOV R14, UR62 ;  /* 0x0000003e000e7c02 */ /* 0x000fe20008000f00 */
[----:B------:R-:W-:Y:S10]  /*16a50*/  ENDCOLLECTIVE ;  /* 0x000000000000791b */ /* 0x000ff40003800000 */
.L_x_570:
[----:B------:R-:W-:Y:S05]  /*16a60*/  BSYNC B0 ;  /* 0x0000000000007941 */ /* 0x000fea0003800000 */
.L_x_569:
[----:B------:R-:W-:Y:S05]  /*16a70*/  BRA `(.L_x_571) ;  /* 0xfffffff800a47947 */ /* 0x000fea000383ffff */
.L_x_560:
[----:B0-----:R0:W1:Y:S02]  /*16a80*/  SYNCS.PHASECHK.TRANS64.TRYWAIT P0, [R5+URZ], R2 ;  /* 0x00000002050075a7 */ /* 0x001064000800017f */
[----:B-1----:R-:W-:Y:S05]  /*16a90*/  @!P0 NANOSLEEP.SYNCS 0x989680 ;  /* 0x009896800000895d */ /* 0x002fea0003900000 */
[----:B------:R-:W1:Y:S02]  /*16aa0*/  @!P0 SYNCS.PHASECHK.TRANS64 P0, [R5+URZ], R2 ;  /* 0x00000002050085a7 */ /* 0x000e64000800007f */
[----:B-1----:R-:W-:Y:S05]  /*16ab0*/  @!P0 BRA `(.L_x_560) ;  /* 0xfffffffc00f08947 */ /* 0x002fea000383ffff */
[----:B------:R-:W-:Y:S05]  /*16ac0*/  BRA `(.L_x_572) ;  /* 0xfffffff800cc7947 */ /* 0x000fea000383ffff */
.L_x_561:
[----:B0-----:R0:W1:Y:S02]  /*16ad0*/  SYNCS.PHASECHK.TRANS64.TRYWAIT P0, [R7+URZ], R0 ;  /* 0x00000000070075a7 */ /* 0x001064000800017f */
[----:B-1----:R-:W-:Y:S05]  /*16ae0*/  @!P0 NANOSLEEP.SYNCS 0x989680 ;  /* 0x009896800000895d */ /* 0x002fea0003900000 */
[----:B------:R-:W1:Y:S02]  /*16af0*/  @!P0 SYNCS.PHASECHK.TRANS64 P0, [R7+URZ], R0 ;  /* 0x00000000070085a7 */ /* 0x000e64000800007f */
[----:B-1----:R-:W-:Y:S05]  /*16b00*/  @!P0 BRA `(.L_x_561) ;  /* 0xfffffffc00f08947 */ /* 0x002fea000383ffff */
[----:B------:R-:W-:Y:S05]  /*16b10*/  BRA `(.L_x_573) ;  /* 0xfffffff800dc7947 */ /* 0x000fea000383ffff */
.L_x_562:
[----:B0-----:R0:W1:Y:S02]  /*16b20*/  SYNCS.PHASECHK.TRANS64.TRYWAIT P0, [R7+URZ], R0 ;  /* 0x00000000070075a7 */ /* 0x001064000800017f */
[----:B-1----:R-:W-:Y:S05]  /*16b30*/  @!P0 NANOSLEEP.SYNCS 0x989680 ;  /* 0x009896800000895d */ /* 0x002fea0003900000 */
[----:B------:R-:W1:Y:S02]  /*16b40*/  @!P0 SYNCS.PHASECHK.TRANS64 P0, [R7+URZ], R0 ;  /* 0x00000000070085a7 */ /* 0x000e64000800007f */
[----:B-1----:R-:W-:Y:S05]  /*16b50*/  @!P0 BRA `(.L_x_562) ;  /* 0xfffffffc00f08947 */ /* 0x002fea000383ffff */
[----:B------:R-:W-:Y:S05]  /*16b60*/  BRA `(.L_x_574) ;  /* 0xfffffff800ec7947 */ /* 0x000fea000383ffff */
.L_x_563:
[----:B0-----:R0:W1:Y:S02]  /*16b70*/  SYNCS.PHASECHK.TRANS64.TRYWAIT P0, [R7+URZ], R0 ;  /* 0x00000000070075a7 */ /* 0x001064000800017f */
[----:B-1----:R-:W-:Y:S05]  /*16b80*/  @!P0 NANOSLEEP.SYNCS 0x989680 ;  /* 0x009896800000895d */ /* 0x002fea0003900000 */
[----:B------:R-:W1:Y:S02]  /*16b90*/  @!P0 SYNCS.PHASECHK.TRANS64 P0, [R7+URZ], R0 ;  /* 0x00000000070085a7 */ /* 0x000e64000800007f */
[----:B-1----:R-:W-:Y:S05]  /*16ba0*/  @!P0 BRA `(.L_x_563) ;  /* 0xfffffffc00f08947 */ /* 0x002fea000383ffff */
[----:B------:R-:W-:Y:S05]  /*16bb0*/  BRA `(.L_x_575) ;  /* 0xfffffff800fc7947 */ /* 0x000fea000383ffff */
.L_x_576:
[----:B------:R-:W-:-:S00]  /*16bc0*/  BRA `(.L_x_576) ;  /* 0xfffffffc00fc7947 */ /* 0x000fc0000383ffff */
[----:B------:R-:W-:-:S00]  /*16bd0*/  NOP ;  /* 0x0000000000007918 */ /* 0x000fc00000000000 */
        /* <DEDUP_REMOVED lines=10> */
.L_x_577:


//--------------------- .nv.global.init           --------------------------
	.section	.nv.global.init,"aw",@progbits
.nv.global.init:
	.type		$str$22,@object
	.size		$str$22,($str$23 - $str$22)
$str$22:
        /*0000*/ 	.byte	0x6b, 0x5f, 0x74, 0x69, 0x6c, 0x65, 0x5f, 0x63, 0x6f, 0x75, 0x6e, 0x74, 0x20, 0x3e, 0x3d, 0x20
        /*0010*/ 	.byte	0x31, 0x00
	.type		$str$23,@object
	.size		$str$23,(__unnamed_1 - $str$23)
$str$23:
        /*0012*/ 	.byte	0x2f, 0x74, 0x6d, 0x70, 0x2f, 0x63, 0x75, 0x74, 0x6c, 0x61, 0x73, 0x73, 0x5f, 0x73, 0x77, 0x65
        /*0022*/ 	.byte	0x65, 0x70, 0x5f, 0x73, 0x72, 0x63, 0x2f, 0x69, 0x6e, 0x63, 0x6c, 0x75, 0x64, 0x65, 0x2f, 0x63
        /*0032*/ 	.byte	0x75, 0x74, 0x6c, 0x61, 0x73, 0x73, 0x2f, 0x67, 0x65, 0x6d, 0x6d, 0x2f, 0x63, 0x6f, 0x6c, 0x6c
        /*0042*/ 	.byte	0x65, 0x63, 0x74, 0x69, 0x76, 0x65, 0x2f, 0x73, 0x6d, 0x39, 0x30, 0x5f, 0x6d, 0x6d, 0x61, 0x5f
        /*0052*/ 	.byte	0x74, 0x6d, 0x61, 0x5f, 0x67, 0x6d, 0x6d, 0x61, 0x5f, 0x73, 0x73, 0x5f, 0x77, 0x61, 0x72, 0x70
        /*0062*/ 	.byte	0x73, 0x70, 0x65, 0x63, 0x69, 0x61, 0x6c, 0x69, 0x7a, 0x65, 0x64, 0x2e, 0x68, 0x70, 0x70, 0x00
	.type		__unnamed_1,@object
	.size		__unnamed_1,(.L_0 - __unnamed_1)
__unnamed_1:
        /* <DEDUP_REMOVED lines=181> */
        /*0bc2*/ 	.byte	0x6e, 0x74, 0x69, 0x74, 0x79, 0x5d, 0x00
.L_0:


//--------------------- .nv.shared._ZN7cutlass13device_kernelINS_4gemm6kernel13GemmUniversalIN4cute5tupleIJiiiiEEENS1_10collective13CollectiveMmaINS1_34MainloopSm90TmaGmmaWarpSpecializedILi5ENS5_IJNS4_1CILi2EEENSA_ILi1EEESC_EEENS1_35KernelTmaWarpSpecializedCooperativeEEENS5_IJNSA_ILi512EEENSA_ILi128EEENSA_ILi32EEEEEENS_6half_tENS5_IJlSC_lEEESK_SL_NS4_8TiledMMAINS4_8MMA_AtomIJNS4_4SM904GMMA26MMA_64x128x16_F32F16F16_SSILNSP_5MajorE0ELSR_0ELNSP_7ScaleInE1ELSS_1EEEEEENS4_6LayoutISD_NS5_IJSC_NSA_ILi0EEESW_EEEEENS5_IJNS4_10UnderscoreESZ_SZ_EEEEENS4_13SM90_TMA_LOADENS4_14ComposedLayoutINS4_7SwizzleILi2ELi4ELi3EEENS4_18smem_ptr_flag_bitsILi16EEENSV_INS5_IJNSA_ILi8EEESI_EEENS5_IJSI_SC_EEEEEEEvNS4_8identityENS4_23SM90_TMA_LOAD_MULTICASTES1C_vS1D_EENS_8epilogue10collective6detail29Sm90TmaWarpSpecializedAdapterINS1H_15DefaultEpilogueISK_SL_SL_NS1G_6thread17LinearCombinationISK_Li1EffLNS1L_9ScaleType4KindE0ELNS_15FloatRoundStyleE2ESK_EENS1_15EpilogueDefaultEEEEEvvEEEEvNT_6ParamsE --------------------------
	.section	.nv.shared._ZN7cutlass13device_kernelINS_4gemm6kernel13GemmUniversalIN4cute5tupleIJiiiiEEENS1_10collective13CollectiveMmaINS1_34MainloopSm90TmaGmmaWarpSpecializedILi5ENS5_IJNS4_1CILi2EEENSA_ILi1EEESC_EEENS1_35KernelTmaWarpSpecializedCooperativeEEENS5_IJNSA_ILi512EEENSA_ILi128EEENSA_ILi32EEEEEENS_6half_tENS5_IJlSC_lEEESK_SL_NS4_8TiledMMAINS4_8MMA_AtomIJNS4_4SM904GMMA26MMA_64x128x16_F32F16F16_SSILNSP_5MajorE0ELSR_0ELNSP_7ScaleInE1ELSS_1EEEEEENS4_6LayoutISD_NS5_IJSC_NSA_ILi0EEESW_EEEEENS5_IJNS4_10UnderscoreESZ_SZ_EEEEENS4_13SM90_TMA_LOADENS4_14ComposedLayoutINS4_7SwizzleILi2ELi4ELi3EEENS4_18smem_ptr_flag_bitsILi16EEENSV_INS5_IJNSA_ILi8EEESI_EEENS5_IJSI_SC_EEEEEEEvNS4_8identityENS4_23SM90_TMA_LOAD_MULTICASTES1C_vS1D_EENS_8epilogue10collective6detail29Sm90TmaWarpSpecializedAdapterINS1H_15DefaultEpilogueISK_SL_SL_NS1G_6thread17LinearCombinationISK_Li1EffLNS1L_9ScaleType4KindE0ELNS_15FloatRoundStyleE2ESK_EENS1_15EpilogueDefaultEEEEEvvEEEEvNT_6ParamsE,"aw",@nobits
	.sectionflags	@""
	.align	16
	.zero		1024


//--------------------- .nv.shared.reserved.0     --------------------------
	.section	.nv.shared.reserved.0,"aw",@nobits
	.weak		__nv_reservedSMEM_offset_0_alias
	.size		__nv_reservedSMEM_offset_0_alias, 0, 0
	.other		__nv_reservedSMEM_offset_0_alias,@"STO_CUDA_RESERVED_SHARED STV_DEFAULT"
__nv_reservedSMEM_offset_0_alias:
	.zero		0


//--------------------- .nv.global                --------------------------
	.section	.nv.global,"aw",@nobits
.nv.global:
	.type		_ZN40_INTERNAL_1049d7c6_4_k_cu_2a785e13_159434cute1_E,@object
	.size		_ZN40_INTERNAL_1049d7c6_4_k_cu_2a785e13_159434cute1_E,(_ZN40_INTERNAL_1049d7c6_4_k_cu_2a785e13_159434cuda3std3__45__cpo6cbeginE - _ZN40_INTERNAL_1049d7c6_4_k_cu_2a785e13_159434cute1_E)
_ZN40_INTERNAL_1049d7c6_4_k_cu_2a785e13_159434cute1_E:
	.zero		1
	.type		_ZN40_INTERNAL_1049d7c6_4_k_cu_2a785e13_159434cuda3std3__45__cpo6cbeginE,@object
	.size		_ZN40_INTERNAL_1049d7c6_4_k_cu_2a785e13_159434cuda3std3__45__cpo6cbeginE,(_ZN40_INTERNAL_1049d7c6_4_k_cu_2a785e13_159434cuda3std3__48in_placeE - _ZN40_INTERNAL_1049d7c6_4_k_cu_2a785e13_159434cuda3std3__45__cpo6cbeginE)
_ZN40_INTERNAL_1049d7c6_4_k_cu_2a785e13_159434cuda3std3__45__cpo6cbeginE:
	.zero		1
	.type		_ZN40_INTERNAL_1049d7c6_4_k_cu_2a785e13_159434cuda3std3__48in_placeE,@object
	.size		_ZN40_INTERNAL_1049d7c6_4_k_cu_2a785e13_159434cuda3std3__48in_placeE,(_ZN40_INTERNAL_1049d7c6_4_k_cu_2a785e13_159434cuda3std6ranges3__45__cpo9iter_moveE - _ZN40_INTERNAL_1049d7c6_4_k_cu_2a785e13_159434cuda3std3__48in_placeE)
_ZN40_INTERNAL_1049d7c6_4_k_cu_2a785e13_159434cuda3std3__48in_placeE:
	.zero		1
	.type		_ZN40_INTERNAL_1049d7c6_4_k_cu_2a785e13_159434cuda3std6ranges3__45__cpo9iter_moveE,@object
	.size		_ZN40_INTERNAL_1049d7c6_4_k_cu_2a785e13_159434cuda3std6ranges3__45__cpo9iter_moveE,(_ZN40_INTERNAL_1049d7c6_4_k_cu_2a785e13_159434cuda3std3__45__cpo5beginE - _ZN40_INTERNAL_1049d7c6_4_k_cu_2a785e13_159434cuda3std6ranges3__45__cpo9iter_moveE)
_ZN40_INTERNAL_1049d7c6_4_k_cu_2a785e13_159434cuda3std6ranges3__45__cpo9iter_moveE:
	.zero		1
	.type		_ZN40_INTERNAL_1049d7c6_4_k_cu_2a785e13_159434cuda3std3__45__cpo5beginE,@object
	.size		_ZN40_INTERNAL_1049d7c6_4_k_cu_2a785e13_159434cuda3std3__45__cpo5beginE,(_ZN40_INTERNAL_1049d7c6_4_k_cu_2a785e13_159434cuda3std3__442_GLOBAL__N__1049d7c6_4_k_cu_2a785e13_159436ignoreE - _ZN40_INTERNAL_1049d7c6_4_k_cu_2a785e13_159434cuda3std3__45__cpo5beginE)
_ZN40_INTERNAL_1049d7c6_4_k_cu_2a785e13_159434cuda3std3__45__cpo5beginE:
	.zero		1
	.type		_ZN40_INTERNAL_1049d7c6_4_k_cu_2a785e13_159434cuda3std3__442_GLOBAL__N__1049d7c6_4_k_cu_2a785e13_159436ignoreE,@object
	.size		_ZN40_INTERNAL_1049d7c6_4_k_cu_2a785e13_159434cuda3std3__442_GLOBAL__N__1049d7c6_4_k_cu_2a785e13_159436ignoreE,(_ZN40_INTERNAL_1049d7c6_4_k_cu_2a785e13_159434cute7productE - _ZN40_INTERNAL_1049d7c6_4_k_cu_2a785e13_159434cuda3std3__442_GLOBAL__N__1049d7c6_4_k_cu_2a785e13_159436ignoreE)
_ZN40_INTERNAL_1049d7c6_4_k_cu_2a785e13_159434cuda3std3__442_GLOBAL__N__1049d7c6_4_k_cu_2a785e13_159436ignoreE:
	.zero		1
	.type		_ZN40_INTERNAL_1049d7c6_4_k_cu_2a785e13_159434cute7productE,@object
	.size		_ZN40_INTERNAL_1049d7c6_4_k_cu_2a785e13_159434cute7productE,(_ZN40_INTERNAL_1049d7c6_4_k_cu_2a785e13_159434cuda3std3__45__cpo3endE - _ZN40_INTERNAL_1049d7c6_4_k_cu_2a785e13_159434cute7productE)
_ZN40_INTERNAL_1049d7c6_4_k_cu_2a785e13_159434cute7productE:
	.zero		1
	.type		_ZN40_INTERNAL_1049d7c6_4_k_cu_2a785e13_159434cuda3std3__45__cpo3endE,@object
	.size		_ZN40_INTERNAL_1049d7c6_4_k_cu_2a785e13_159434cuda3std3__45__cpo3endE,(_ZN40_INTERNAL_1049d7c6_4_k_cu_2a785e13_159434cuda3std3__419piecewise_constructE - _ZN40_INTERNAL_1049d7c6_4_k_cu_2a785e13_159434cuda3std3__45__cpo3endE)
_ZN40_INTERNAL_1049d7c6_4_k_cu_2a785e13_159434cuda3std3__45__cpo3endE:
	.zero		1
	.type		_ZN40_INTERNAL_1049d7c6_4_k_cu_2a785e13_159434cuda3std3__419piecewise_constructE,@object
	.size		_ZN40_INTERNAL_1049d7c6_4_k_cu_2a785e13_159434cuda3std3__419piecewise_constructE,(_ZN40_INTERNAL_1049d7c6_4_k_cu_2a785e13_159434cuda3std3__45__cpo4cendE - _ZN40_INTERNAL_1049d7c6_4_k_cu_2a785e13_159434cuda3std3__419piecewise_constructE)
_ZN40_INTERNAL_1049d7c6_4_k_cu_2a785e13_159434cuda3std3__419piecewise_constructE:
	.zero		1
	.type		_ZN40_INTERNAL_1049d7c6_4_k_cu_2a785e13_159434cuda3std3__45__cpo4cendE,@object
	.size		_ZN40_INTERNAL_1049d7c6_4_k_cu_2a785e13_159434cuda3std3__45__cpo4cendE,(_ZN40_INTERNAL_1049d7c6_4_k_cu_2a785e13_159434cuda3std6ranges3__45__cpo4swapE - _ZN40_INTERNAL_1049d7c6_4_k_cu_2a785e13_159434cuda3std3__45__cpo4cendE)
_ZN40_INTERNAL_1049d7c6_4_k_cu_2a785e13_159434cuda3std3__45__cpo4cendE:
	.zero		1
	.type		_ZN40_INTERNAL_1049d7c6_4_k_cu_2a785e13_159434cuda3std6ranges3__45__cpo4swapE,@object
	.size		_ZN40_INTERNAL_1049d7c6_4_k_cu_2a785e13_159434cuda3std6ranges3__45__cpo4swapE,(.L_8 - _ZN40_INTERNAL_1049d7c6_4_k_cu_2a785e13_159434cuda3std6ranges3__45__cpo4swapE)
_ZN40_INTERNAL_1049d7c6_4_k_cu_2a785e13_159434cuda3std6ranges3__45__cpo4swapE:
	.zero		1
.L_8:


//--------------------- .nv.constant0._ZN7cutlass13device_kernelINS_4gemm6kernel13GemmUniversalIN4cute5tupleIJiiiiEEENS1_10collective13CollectiveMmaINS1_34MainloopSm90TmaGmmaWarpSpecializedILi5ENS5_IJNS4_1CILi2EEENSA_ILi1EEESC_EEENS1_35KernelTmaWarpSpecializedCooperativeEEENS5_IJNSA_ILi512EEENSA_ILi128EEENSA_ILi32EEEEEENS_6half_tENS5_IJlSC_lEEESK_SL_NS4_8TiledMMAINS4_8MMA_AtomIJNS4_4SM904GMMA26MMA_64x128x16_F32F16F16_SSILNSP_5MajorE0ELSR_0ELNSP_7ScaleInE1ELSS_1EEEEEENS4_6LayoutISD_NS5_IJSC_NSA_ILi0EEESW_EEEEENS5_IJNS4_10UnderscoreESZ_SZ_EEEEENS4_13SM90_TMA_LOADENS4_14ComposedLayoutINS4_7SwizzleILi2ELi4ELi3EEENS4_18smem_ptr_flag_bitsILi16EEENSV_INS5_IJNSA_ILi8EEESI_EEENS5_IJSI_SC_EEEEEEEvNS4_8identityENS4_23SM90_TMA_LOAD_MULTICASTES1C_vS1D_EENS_8epilogue10collective6detail29Sm90TmaWarpSpecializedAdapterINS1H_15DefaultEpilogueISK_SL_SL_NS1G_6thread17LinearCombinationISK_Li1EffLNS1L_9ScaleType4KindE0ELNS_15FloatRoundStyleE2ESK_EENS1_15EpilogueDefaultEEEEEvvEEEEvNT_6ParamsE --------------------------
	.section	.nv.constant0._ZN7cutlass13device_kernelINS_4gemm6kernel13GemmUniversalIN4cute5tupleIJiiiiEEENS1_10collective13CollectiveMmaINS1_34MainloopSm90TmaGmmaWarpSpecializedILi5ENS5_IJNS4_1CILi2EEENSA_ILi1EEESC_EEENS1_35KernelTmaWarpSpecializedCooperativeEEENS5_IJNSA_ILi512EEENSA_ILi128EEENSA_ILi32EEEEEENS_6half_tENS5_IJlSC_lEEESK_SL_NS4_8TiledMMAINS4_8MMA_AtomIJNS4_4SM904GMMA26MMA_64x128x16_F32F16F16_SSILNSP_5MajorE0ELSR_0ELNSP_7ScaleInE1ELSS_1EEEEEENS4_6LayoutISD_NS5_IJSC_NSA_ILi0EEESW_EEEEENS5_IJNS4_10UnderscoreESZ_SZ_EEEEENS4_13SM90_TMA_LOADENS4_14ComposedLayoutINS4_7SwizzleILi2ELi4ELi3EEENS4_18smem_ptr_flag_bitsILi16EEENSV_INS5_IJNSA_ILi8EEESI_EEENS5_IJSI_SC_EEEEEEEvNS4_8identityENS4_23SM90_TMA_LOAD_MULTICASTES1C_vS1D_EENS_8epilogue10collective6detail29Sm90TmaWarpSpecializedAdapterINS1H_15DefaultEpilogueISK_SL_SL_NS1G_6thread17LinearCombinationISK_Li1EffLNS1L_9ScaleType4KindE0ELNS_15FloatRoundStyleE2ESK_EENS1_15EpilogueDefaultEEEEEvvEEEEvNT_6ParamsE,"a",@progbits
	.sectionflags	@""
	.align	4
.nv.constant0._ZN7cutlass13device_kernelINS_4gemm6kernel13GemmUniversalIN4cute5tupleIJiiiiEEENS1_10collective13CollectiveMmaINS1_34MainloopSm90TmaGmmaWarpSpecializedILi5ENS5_IJNS4_1CILi2EEENSA_ILi1EEESC_EEENS1_35KernelTmaWarpSpecializedCooperativeEEENS5_IJNSA_ILi512EEENSA_ILi128EEENSA_ILi32EEEEEENS_6half_tENS5_IJlSC_lEEESK_SL_NS4_8TiledMMAINS4_8MMA_AtomIJNS4_4SM904GMMA26MMA_64x128x16_F32F16F16_SSILNSP_5MajorE0ELSR_0ELNSP_7ScaleInE1ELSS_1EEEEEENS4_6LayoutISD_NS5_IJSC_NSA_ILi0EEESW_EEEEENS5_IJNS4_10UnderscoreESZ_SZ_EEEEENS4_13SM90_TMA_LOADENS4_14ComposedLayoutINS4_7SwizzleILi2ELi4ELi3EEENS4_18smem_ptr_flag_bitsILi16EEENSV_INS5_IJNSA_ILi8EEESI_EEENS5_IJSI_SC_EEEEEEEvNS4_8identityENS4_23SM90_TMA_LOAD_MULTICASTES1C_vS1D_EENS_8epilogue10collective6detail29Sm90TmaWarpSpecializedAdapterINS1H_15DefaultEpilogueISK_SL_SL_NS1G_6thread17LinearCombinationISK_Li1EffLNS1L_9ScaleType4KindE0ELNS_15FloatRoundStyleE2ESK_EENS1_15EpilogueDefaultEEEEEvvEEEEvNT_6ParamsE:
	.zero		1664


//--------------------- SYMBOLS --------------------------

	.type		.nv.reservedSmem.offset0,@object
	.size		.nv.reservedSmem.offset0,0x4
	.type		__assertfail,@function
